	.target	sm_100a

	.elftype	@"ET_EXEC"


//--------------------- .note.nv.tkinfo           --------------------------
	.section	.note.nv.tkinfo,"",@"SHT_NOTE"
	.sectionflags	@"SHF_NOTE_NV_TKINFO"
	.tkinfo
        /*0018*/ 	.word	0x00000081
        /*0030*/ 	.string	""
        /*0030*/ 	.string	"ptxas-blackwell"
        /*0030*/ 	.string	"Cuda compilation tools, release 12.9, V12.9.86"
        /*0030*/ 	.string	"Build cuda_12.9.r12.9/compiler.36037853_0"
        /*0030*/ 	.string	"-v  -suppress-debug-info  -lineinfo  -arch sm_100a "



//--------------------- .note.nv.cuver            --------------------------
	.section	.note.nv.cuver,"",@"SHT_NOTE"
	.sectionflags	@"SHF_NOTE_NV_CUVER"
        /*0018*/ 	.short	0x0001
        /*001a*/ 	.short	0x0064
        /*001c*/ 	.short	0x0001
        /*001e*/ 	.short	0x0000
        /*0020*/ 	.short	0x0001
        /*0022*/ 	.short	0x0000


//--------------------- .nv.info                  --------------------------
	.section	.nv.info,"",@"SHT_CUDA_INFO"
	.align	4


	//----- nvinfo : EIATTR_REGCOUNT
	.align		4
        /*0000*/ 	.byte	0x04, 0x2f
        /*0002*/ 	.short	(.L_4 - .L_3)
	.align		4
.L_3:
        /*0004*/ 	.word	index@(gluon_mma)
        /*0008*/ 	.word	0x00000064


	//----- nvinfo : EIATTR_FRAME_SIZE
	.align		4
.L_4:
        /*000c*/ 	.byte	0x04, 0x11
        /*000e*/ 	.short	(.L_6 - .L_5)
	.align		4
.L_5:
        /*0010*/ 	.word	index@($__internal_2_$__cuda_sm10x_tcgen05_guardrail_trap_unallocated_columns_being_dealloced)
        /*0014*/ 	.word	0x00000000


	//----- nvinfo : EIATTR_FRAME_SIZE
	.align		4
.L_6:
        /*0018*/ 	.byte	0x04, 0x11
        /*001a*/ 	.short	(.L_8 - .L_7)
	.align		4
.L_7:
        /*001c*/ 	.word	index@($__internal_1_$__cuda_sm10x_tcgen05_guardrail_trap_phase_invalid_during_alloc)
        /*0020*/ 	.word	0x00000000


	//----- nvinfo : EIATTR_FRAME_SIZE
	.align		4
.L_8:
        /*0024*/ 	.byte	0x04, 0x11
        /*0026*/ 	.short	(.L_10 - .L_9)
	.align		4
.L_9:
        /*0028*/ 	.word	index@($__internal_0_$__cuda_sm10x_tcgen05_guardrail_trap_col_being_dealloced_not_returned_by_alloc)
        /*002c*/ 	.word	0x00000000


	//----- nvinfo : EIATTR_FRAME_SIZE
	.align		4
.L_10:
        /*0030*/ 	.byte	0x04, 0x11
        /*0032*/ 	.short	(.L_12 - .L_11)
	.align		4
.L_11:
        /*0034*/ 	.word	index@(gluon_mma)
        /*0038*/ 	.word	0x00000000


	//----- nvinfo : EIATTR_MIN_STACK_SIZE
	.align		4
.L_12:
        /*003c*/ 	.byte	0x04, 0x12
        /*003e*/ 	.short	(.L_14 - .L_13)
	.align		4
.L_13:
        /*0040*/ 	.word	index@(gluon_mma)
        /*0044*/ 	.word	0x00000000
.L_14:


//--------------------- .nv.info.gluon_mma        --------------------------
	.section	.nv.info.gluon_mma,"",@"SHT_CUDA_INFO"
	.sectionflags	@""
	.align	4


	//----- nvinfo : EIATTR_CUDA_API_VERSION
	.align		4
        /*0000*/ 	.byte	0x04, 0x37
        /*0002*/ 	.short	(.L_16 - .L_15)
.L_15:
        /*0004*/ 	.word	0x00000081


	//----- nvinfo : EIATTR_KPARAM_INFO
	.align		4
.L_16:
        /*0008*/ 	.byte	0x04, 0x17
        /*000a*/ 	.short	(.L_18 - .L_17)
.L_17:
        /*000c*/ 	.word	0x00000000
        /*0010*/ 	.short	0x0004
        /*0012*/ 	.short	0x0020
        /*0014*/ 	.byte	0x00, 0xf4, 0x21, 0x00


	//----- nvinfo : EIATTR_KPARAM_INFO
	.align		4
.L_18:
        /*0018*/ 	.byte	0x04, 0x17
        /*001a*/ 	.short	(.L_20 - .L_19)
.L_19:
        /*001c*/ 	.word	0x00000000
        /*0020*/ 	.short	0x0003
        /*0022*/ 	.short	0x0018
        /*0024*/ 	.byte	0x00, 0xf4, 0x21, 0x00


	//----- nvinfo : EIATTR_KPARAM_INFO
	.align		4
.L_20:
        /*0028*/ 	.byte	0x04, 0x17
        /*002a*/ 	.short	(.L_22 - .L_21)
.L_21:
        /*002c*/ 	.word	0x00000000
        /*0030*/ 	.short	0x0002
        /*0032*/ 	.short	0x0010
        /*0034*/ 	.byte	0x00, 0xf4, 0x21, 0x00


	//----- nvinfo : EIATTR_KPARAM_INFO
	.align		4
.L_22:
        /*0038*/ 	.byte	0x04, 0x17
        /*003a*/ 	.short	(.L_24 - .L_23)
.L_23:
        /*003c*/ 	.word	0x00000000
        /*0040*/ 	.short	0x0001
        /*0042*/ 	.short	0x0008
        /*0044*/ 	.byte	0x00, 0xf4, 0x21, 0x00


	//----- nvinfo : EIATTR_KPARAM_INFO
	.align		4
.L_24:
        /*0048*/ 	.byte	0x04, 0x17
        /*004a*/ 	.short	(.L_26 - .L_25)
.L_25:
        /*004c*/ 	.word	0x00000000
        /*0050*/ 	.short	0x0000
        /*0052*/ 	.short	0x0000
        /*0054*/ 	.byte	0x00, 0xf4, 0x21, 0x00


	//----- nvinfo : EIATTR_AT_ENTRY_FRAGMENTS
	.align		4
.L_26:
        /*0058*/ 	.byte	0x04, 0x4f
        /*005a*/ 	.short	(.L_28 - .L_27)


	//   ....[0]....
.L_27:
        /*005c*/ 	.word	0x00000004


	//----- nvinfo : EIATTR_RESERVED_SMEM_USED
	.align		4
.L_28:
        /*0060*/ 	.byte	0x01, 0x41
	.zero		2


	//----- nvinfo : EIATTR_SPARSE_MMA_MASK
	.align		4
        /*0064*/ 	.byte	0x03, 0x50
        /*0066*/ 	.short	0x0000


	//----- nvinfo : EIATTR_TCGEN05_1CTA_USED
	.align		4
        /*0068*/ 	.byte	0x01, 0x51
	.zero		2


	//----- nvinfo : EIATTR_MAXREG_COUNT
	.align		4
        /*006c*/ 	.byte	0x03, 0x1b
        /*006e*/ 	.short	0x00ff


	//----- nvinfo : EIATTR_NUM_BARRIERS
	.align		4
        /*0070*/ 	.byte	0x02, 0x4c
        /*0072*/ 	.byte	0x01
	.zero		1


	//----- nvinfo : EIATTR_INT_WARP_WIDE_INSTR_OFFSETS
	.align		4
        /*0074*/ 	.byte	0x04, 0x31
        /*0076*/ 	.short	(.L_30 - .L_29)


	//   ....[0]....
.L_29:
        /*0078*/ 	.word	0x00000b60


	//   ....[1]....
        /*007c*/ 	.word	0x00000b70


	//   ....[2]....
        /*0080*/ 	.word	0x00001020


	//   ....[3]....
        /*0084*/ 	.word	0x00001030


	//   ....[4]....
        /*0088*/ 	.word	0x00001c90


	//   ....[5]....
        /*008c*/ 	.word	0x00001ce0


	//----- nvinfo : EIATTR_COOP_GROUP_MASK_REGIDS
	.align		4
.L_30:
        /*0090*/ 	.byte	0x04, 0x29
        /*0092*/ 	.short	(.L_32 - .L_31)


	//   ....[0]....
.L_31:
        /*0094*/ 	.word	0xffffffff


	//   ....[1]....
        /*0098*/ 	.word	0xffffffff


	//   ....[2]....
        /*009c*/ 	.word	0xffffffff


	//   ....[3]....
        /*00a0*/ 	.word	0xffffffff


	//----- nvinfo : EIATTR_COOP_GROUP_INSTR_OFFSETS
	.align		4
.L_32:
        /*00a4*/ 	.byte	0x04, 0x28
        /*00a6*/ 	.short	(.L_34 - .L_33)


	//   ....[0]....
.L_33:
        /*00a8*/ 	.word	0x00000050


	//   ....[1]....
        /*00ac*/ 	.word	0x00000310


	//   ....[2]....
        /*00b0*/ 	.word	0x00001b20


	//   ....[3]....
        /*00b4*/ 	.word	0x00001d90


	//----- nvinfo : EIATTR_VRC_CTA_INIT_COUNT
	.align		4
.L_34:
        /*00b8*/ 	.byte	0x02, 0x4a
        /*00ba*/ 	.byte	0x80
	.zero		1


	//----- nvinfo : EIATTR_MBARRIER_INSTR_OFFSETS
	.align		4
        /*00bc*/ 	.byte	0x04, 0x39
        /*00be*/ 	.short	(.L_36 - .L_35)


	//   ....[0]....
.L_35:
        /*00c0*/ 	.word	0x00000e40
        /*00c4*/ 	.word	0x000000ff
        /*00c8*/ 	.word	0x00005000
        /*00cc*/ 	.short	0x0100
        /*00ce*/ 	.byte	0x0e
	.zero		1


	//   ....[1]....
        /*00d0*/ 	.word	0x000010c0
        /*00d4*/ 	.word	0x000000ff
        /*00d8*/ 	.word	0x00005000
        /*00dc*/ 	.short	0x010a
        /*00de*/ 	.byte	0x0e
	.zero		1


	//   ....[2]....
        /*00e0*/ 	.word	0x00001210
        /*00e4*/ 	.word	0x000000ff
        /*00e8*/ 	.word	0x00005000
        /*00ec*/ 	.short	0x0108
        /*00ee*/ 	.byte	0x0e
	.zero		1


	//   ....[3]....
        /*00f0*/ 	.word	0x00001db0
        /*00f4*/ 	.word	0x000000ff
        /*00f8*/ 	.word	0x00005000
        /*00fc*/ 	.short	0x010a
        /*00fe*/ 	.byte	0x0e
	.zero		1


	//----- nvinfo : EIATTR_NUM_MBARRIERS
	.align		4
.L_36:
        /*0100*/ 	.byte	0x03, 0x38
        /*0102*/ 	.short	0x0001


	//----- nvinfo : EIATTR_EXIT_INSTR_OFFSETS
	.align		4
        /*0104*/ 	.byte	0x04, 0x1c
        /*0106*/ 	.short	(.L_38 - .L_37)


	//   ....[0]....
.L_37:
        /*0108*/ 	.word	0x00001da0


	//----- nvinfo : EIATTR_REQNTID
	.align		4
.L_38:
        /*010c*/ 	.byte	0x04, 0x10
        /*010e*/ 	.short	(.L_40 - .L_39)
.L_39:
        /*0110*/ 	.word	0x00000100
        /*0114*/ 	.word	0x00000001
        /*0118*/ 	.word	0x00000001


	//----- nvinfo : EIATTR_CRS_STACK_SIZE
	.align		4
.L_40:
        /*011c*/ 	.byte	0x04, 0x1e
        /*011e*/ 	.short	(.L_42 - .L_41)
.L_41:
        /*0120*/ 	.word	0x00000000


	//----- nvinfo : EIATTR_CBANK_PARAM_SIZE
	.align		4
.L_42:
        /*0124*/ 	.byte	0x03, 0x19
        /*0126*/ 	.short	0x0028


	//----- nvinfo : EIATTR_PARAM_CBANK
	.align		4
        /*0128*/ 	.byte	0x04, 0x0a
        /*012a*/ 	.short	(.L_44 - .L_43)
	.align		4
.L_43:
        /*012c*/ 	.word	index@(.nv.constant0.gluon_mma)
        /*0130*/ 	.short	0x0380
        /*0132*/ 	.short	0x0028


	//----- nvinfo : EIATTR_SW_WAR
	.align		4
.L_44:
        /*0134*/ 	.byte	0x04, 0x36
        /*0136*/ 	.short	(.L_46 - .L_45)
.L_45:
        /*0138*/ 	.word	0x00000008
.L_46:


//--------------------- .nv.compat                --------------------------
	.section	.nv.compat,"",@"SHT_CUDA_COMPAT_INFO"
	.align	4
        /*0000*/ 	.byte	0x02, 0x02, 0x02, 0x00, 0x02, 0x05, 0x05, 0x00, 0x02, 0x03, 0x00, 0x00, 0x02, 0x06, 0x01, 0x00


//--------------------- .nv.callgraph             --------------------------
	.section	.nv.callgraph,"",@"SHT_CUDA_CALLGRAPH"
	.align	4
	.sectionentsize	8
	.align		4
        /*0000*/ 	.word	0x00000000
	.align		4
        /*0004*/ 	.word	0xffffffff
	.align		4
        /*0008*/ 	.word	0x00000000
	.align		4
        /*000c*/ 	.word	0xfffffffe
	.align		4
        /*0010*/ 	.word	0x00000000
	.align		4
        /*0014*/ 	.word	0xfffffffd
	.align		4
        /*0018*/ 	.word	0x00000000
	.align		4
        /*001c*/ 	.word	0xfffffffc


//--------------------- .text.gluon_mma           --------------------------
	.section	.text.gluon_mma,"ax",@progbits
	.align	128
        .global         gluon_mma
        .type           gluon_mma,@function
        .size           gluon_mma,(.L_x_15 - gluon_mma)
        .other          gluon_mma,@"STO_CUDA_ENTRY STV_DEFAULT"
gluon_mma:
.text.gluon_mma:
[----:B------:R-:W0:Y:S01]  /*0000*/  LDC R1, c[0x0][0x37c] ;  /* 0x0000df00ff017b82 */ /* 0x000e220000000800 */
[----:B------:R-:W1:Y:S02]  /*0010*/  S2R R2, SR_TID.X ;  /* 0x0000000000027919 */ /* 0x000e640000002100 */
[----:B-1----:R-:W-:-:S13]  /*0020*/  ISETP.GE.U32.AND P1, PT, R2, 0x20, PT ;  /* 0x000000200200780c */ /* 0x002fda0003f26070 */
[----:B------:R-:W-:Y:S05]  /*0030*/  @P1 BRA `(.L_x_0) ;  /* 0x0000000000b81947 */ /* 0x000fea0003800000 */
[----:B------:R-:W1:Y:S01]  /*0040*/  S2UR UR6, SR_CgaCtaId ;  /* 0x00000000000679c3 */ /* 0x000e620000008800 */
[----:B------:R-:W-:Y:S01]  /*0050*/  NOP ;  /* 0x0000000000007918 */ /* 0x000fe20000000000 */
[----:B------:R-:W-:Y:S02]  /*0060*/  UMOV UR4, 0x40 ;  /* 0x0000004000047882 */ /* 0x000fe40000000000 */
[----:B-1----:R-:W-:-:S09]  /*0070*/  ULEA UR4, UR6, UR4, 0x18 ;  /* 0x0000000406047291 */ /* 0x002fd2000f8ec0ff */
[----:B------:R-:W1:Y:S01]  /*0080*/  LDS.U8 R0, [UR4] ;  /* 0x00000004ff007984 */ /* 0x000e620008000000 */
[----:B------:R-:W-:Y:S02]  /*0090*/  UMOV UR4, 0x400 ;  /* 0x0000040000047882 */ /* 0x000fe40000000000 */
[----:B------:R-:W-:Y:S01]  /*00a0*/  ULEA UR4, UR6, UR4, 0x18 ;  /* 0x0000000406047291 */ /* 0x000fe2000f8ec0ff */
[----:B-1----:R-:W-:-:S13]  /*00b0*/  ISETP.NE.AND P0, PT, R0, RZ, PT ;  /* 0x000000ff0000720c */ /* 0x002fda0003f05270 */
[----:B------:R-:W-:Y:S05]  /*00c0*/  @P0 BRA `(.L_x_1) ;  /* 0x00000000007c0947 */ /* 0x000fea0003800000 */
[----:B------:R-:W-:-:S13]  /*00d0*/  ELECT P0, URZ, PT ;  /* 0x0000000000ff782f */ /* 0x000fda0003800000 */
[----:B------:R-:W-:Y:S05]  /*00e0*/  @!P0 BRA `(.L_x_2) ;  /* 0x0000000000848947 */ /* 0x000fea0003800000 */
[----:B------:R-:W-:Y:S01]  /*00f0*/  UMOV UR5, 0x8 ;  /* 0x0000000800057882 */ /* 0x000fe20000000000 */
[----:B------:R-:W-:Y:S02]  /*0100*/  IMAD.MOV.U32 R5, RZ, RZ, 0x1 ;  /* 0x00000001ff057424 */ /* 0x000fe400078e00ff */
[----:B------:R-:W-:Y:S02]  /*0110*/  IMAD.MOV.U32 R3, RZ, RZ, 0xff ;  /* 0x000000ffff037424 */ /* 0x000fe400078e00ff */
[----:B------:R-:W-:Y:S04]  /*0120*/  DEPBAR.LE SB1, 0x36 ;  /* 0x00009d800000791a */ /* 0x000fe80000000000 */
[----:B------:R-:W1:Y:S02]  /*0130*/  UTCATOMSWS.FIND_AND_SET.ALIGN UP0, UR5, UR5 ;  /* 0x00000005000575e3 */ /* 0x000e640008000800 */
[----:B-1----:R-:W-:-:S04]  /*0140*/  PLOP3.LUT P0, PT, PT, PT, UP0, 0x80, 0x8 ;  /* 0x000000000008781c */ /* 0x002fc80003f0f008 */
[----:B------:R-:W-:-:S04]  /*0150*/  SEL R0, RZ, 0xffffffff, !P0 ;  /* 0xffffffffff007807 */ /* 0x000fc80004000000 */
[----:B------:R-:W-:Y:S01]  /*0160*/  ISETP.NE.AND P0, PT, R0, RZ, PT ;  /* 0x000000ff0000720c */ /* 0x000fe20003f05270 */
[----:B------:R-:W-:-:S12]  /*0170*/  IMAD.U32 R0, RZ, RZ, UR5 ;  /* 0x00000005ff007e24 */ /* 0x000fd8000f8e00ff */
[----:B------:R-:W-:Y:S05]  /*0180*/  @P0 BRA `(.L_x_3) ;  /* 0x0000000000240947 */ /* 0x000fea0003800000 */
.L_x_4:
[----:B------:R-:W-:Y:S05]  /*0190*/  NANOSLEEP 0x64 ;  /* 0x000000640000795d */ /* 0x000fea0003800000 */
[----:B------:R-:W-:-:S05]  /*01a0*/  UMOV UR5, 0x8 ;  /* 0x0000000800057882 */ /* 0x000fca0000000000 */
[----:B------:R-:W-:Y:S04]  /*01b0*/  DEPBAR.LE SB1, 0x36 ;  /* 0x00009d800000791a */ /* 0x000fe80000000000 */
[----:B------:R-:W1:Y:S02]  /*01c0*/  UTCATOMSWS.FIND_AND_SET.ALIGN UP0, UR5, UR5 ;  /* 0x00000005000575e3 */ /* 0x000e640008000800 */
[----:B-1----:R-:W-:-:S04]  /*01d0*/  PLOP3.LUT P0, PT, PT, PT, UP0, 0x80, 0x8 ;  /* 0x000000000008781c */ /* 0x002fc80003f0f008 */
[----:B------:R-:W-:-:S04]  /*01e0*/  SEL R0, RZ, 0xffffffff, !P0 ;  /* 0xffffffffff007807 */ /* 0x000fc80004000000 */
[----:B------:R-:W-:Y:S01]  /*01f0*/  ISETP.NE.AND P0, PT, R0, RZ, PT ;  /* 0x000000ff0000720c */ /* 0x000fe20003f05270 */
[----:B------:R-:W-:-:S12]  /*0200*/  IMAD.U32 R0, RZ, RZ, UR5 ;  /* 0x00000005ff007e24 */ /* 0x000fd8000f8e00ff */
[----:B------:R-:W-:Y:S05]  /*0210*/  @!P0 BRA `(.L_x_4) ;  /* 0xfffffffc00dc8947 */ /* 0x000fea000383ffff */
.L_x_3:
[C---:B------:R-:W-:Y:S01]  /*0220*/  VIADD R4, R0.reuse, 0x10 ;  /* 0x0000001000047836 */ /* 0x040fe20000000000 */
[----:B------:R-:W-:Y:S01]  /*0230*/  UMOV UR5, 0x50 ;  /* 0x0000005000057882 */ /* 0x000fe20000000000 */
[----:B------:R-:W-:Y:S01]  /*0240*/  SHF.L.U32 R3, R3, R0, RZ ;  /* 0x0000000003037219 */ /* 0x000fe200000006ff */
[----:B------:R-:W-:Y:S01]  /*0250*/  ULEA UR5, UR6, UR5, 0x18 ;  /* 0x0000000506057291 */ /* 0x000fe2000f8ec0ff */
[----:B------:R-:W-:Y:S01]  /*0260*/  IMAD.SHL.U32 R0, R0, 0x20, RZ ;  /* 0x0000002000007824 */ /* 0x000fe200078e00ff */
[----:B------:R-:W-:-:S04]  /*0270*/  SHF.L.U32 R4, R5, R4, RZ ;  /* 0x0000000405047219 */ /* 0x000fc800000006ff */
[----:B------:R-:W-:-:S05]  /*0280*/  LOP3.LUT R3, R4, R3, RZ, 0xfc, !PT ;  /* 0x0000000304037212 */ /* 0x000fca00078efcff */
[----:B------:R1:W-:Y:S04]  /*0290*/  ATOMS.OR RZ, [UR5], R3 ;  /* 0x00000003ffff798c */ /* 0x0003e8000b000005 */
[----:B------:R1:W-:Y:S01]  /*02a0*/  STS [UR4], R0 ;  /* 0x00000000ff007988 */ /* 0x0003e20008000804 */
[----:B------:R-:W-:Y:S05]  /*02b0*/  BRA `(.L_x_2) ;  /* 0x0000000000107947 */ /* 0x000fea0003800000 */
.L_x_1:
[----:B------:R-:W-:Y:S01]  /*02c0*/  IMAD.MOV.U32 R0, RZ, RZ, -0x1 ;  /* 0xffffffffff007424 */ /* 0x000fe200078e00ff */
[----:B------:R-:W-:-:S04]  /*02d0*/  MOV R4, 0x300 ;  /* 0x0000030000047802 */ /* 0x000fc80000000f00 */
[----:B------:R1:W-:Y:S03]  /*02e0*/  STS [UR4], R0 ;  /* 0x00000000ff007988 */ /* 0x0003e60008000804 */
[----:B01----:R-:W-:Y:S05]  /*02f0*/  CALL.REL.NOINC `($__internal_1_$__cuda_sm10x_tcgen05_guardrail_trap_phase_invalid_during_alloc) ;  /* 0x0000001800c47944 */ /* 0x003fea0003c00000 */
.L_x_2:
[----:B------:R-:W-:Y:S05]  /*0300*/  WARPSYNC.ALL ;  /* 0x0000000000007948 */ /* 0x000fea0003800000 */
[----:B------:R-:W-:Y:S01]  /*0310*/  NOP ;  /* 0x0000000000007918 */ /* 0x000fe20000000000 */
.L_x_0:
[----:B------:R-:W2:Y:S08]  /*0320*/  S2UR UR13, SR_CgaCtaId ;  /* 0x00000000000d79c3 */ /* 0x000eb00000008800 */
[----:B------:R-:W-:Y:S01]  /*0330*/  BAR.SYNC.DEFER_BLOCKING 0x0 ;  /* 0x0000000000007b1d */ /* 0x000fe20000010000 */
[----:B-1----:R-:W-:Y:S02]  /*0340*/  SHF.R.U32.HI R3, RZ, 0x5, R2 ;  /* 0x00000005ff037819 */ /* 0x002fe40000011602 */
[----:B------:R-:W-:-:S02]  /*0350*/  LOP3.LUT R75, R2, 0xe0, RZ, 0xc0, !PT ;  /* 0x000000e0024b7812 */ /* 0x000fc400078ec0ff */
[----:B------:R-:W-:Y:S01]  /*0360*/  SGXT.U32 R3, R3, 0x3 ;  /* 0x000000030303781a */ /* 0x000fe20000000000 */
[----:B------:R-:W-:Y:S02]  /*0370*/  UMOV UR4, 0x400 ;  /* 0x0000040000047882 */ /* 0x000fe40000000000 */
[----:B------:R-:W1:Y:S01]  /*0380*/  LDC.64 R32, c[0x0][0x380] ;  /* 0x0000e000ff207b82 */ /* 0x000e620000000a00 */
[----:B------:R-:W3:Y:S01]  /*0390*/  LDCU.64 UR16, c[0x0][0x358] ;  /* 0x00006b00ff1077ac */ /* 0x000ee20008000a00 */
[C---:B------:R-:W-:Y:S02]  /*03a0*/  LOP3.LUT R25, R3.reuse, 0x8, RZ, 0xfc, !PT ;  /* 0x0000000803197812 */ /* 0x040fe400078efcff */
[C---:B------:R-:W-:Y:S02]  /*03b0*/  LOP3.LUT R27, R3.reuse, 0x10, RZ, 0xfc, !PT ;  /* 0x00000010031b7812 */ /* 0x040fe400078efcff */
[----:B------:R-:W-:Y:S01]  /*03c0*/  LOP3.LUT R29, R3, 0x18, RZ, 0xfc, !PT ;  /* 0x00000018031d7812 */ /* 0x000fe200078efcff */
[----:B------:R-:W-:Y:S01]  /*03d0*/  IMAD.SHL.U32 R18, R25, 0x20, RZ ;  /* 0x0000002019127824 */ /* 0x000fe200078e00ff */
[----:B------:R-:W4:Y:S01]  /*03e0*/  LDC.64 R4, c[0x0][0x388] ;  /* 0x0000e200ff047b82 */ /* 0x000f220000000a00 */
[----:B------:R-:W-:Y:S01]  /*03f0*/  LOP3.LUT R71, R3, 0x28, RZ, 0xfc, !PT ;  /* 0x0000002803477812 */ /* 0x000fe200078efcff */
[----:B------:R-:W-:Y:S01]  /*0400*/  IMAD.SHL.U32 R20, R27, 0x20, RZ ;  /* 0x000000201b147824 */ /* 0x000fe200078e00ff */
[----:B------:R-:W-:Y:S01]  /*0410*/  LOP3.LUT R0, R2, 0x1f, RZ, 0xc0, !PT ;  /* 0x0000001f02007812 */ /* 0x000fe200078ec0ff */
[----:B------:R-:W-:Y:S01]  /*0420*/  IMAD.SHL.U32 R22, R29, 0x20, RZ ;  /* 0x000000201d167824 */ /* 0x000fe200078e00ff */
[----:B------:R-:W-:Y:S01]  /*0430*/  LOP3.LUT R69, R3, 0x30, RZ, 0xfc, !PT ;  /* 0x0000003003457812 */ /* 0x000fe200078efcff */
[----:B------:R-:W-:Y:S01]  /*0440*/  IMAD.SHL.U32 R26, R71, 0x20, RZ ;  /* 0x00000020471a7824 */ /* 0x000fe200078e00ff */
[C---:B------:R-:W-:Y:S01]  /*0450*/  LOP3.LUT R73, R3.reuse, 0x20, RZ, 0xfc, !PT ;  /* 0x0000002003497812 */ /* 0x040fe200078efcff */
[----:B--2---:R-:W-:Y:S01]  /*0460*/  ULEA UR14, UR13, UR4, 0x18 ;  /* 0x000000040d0e7291 */ /* 0x004fe2000f8ec0ff */
[----:B------:R-:W-:Y:S01]  /*0470*/  LOP3.LUT R3, R3, 0x38, RZ, 0xfc, !PT ;  /* 0x0000003803037812 */ /* 0x000fe200078efcff */
[----:B------:R-:W-:-:S02]  /*0480*/  IMAD.SHL.U32 R28, R69, 0x20, RZ ;  /* 0x00000020451c7824 */ /* 0x000fc400078e00ff */
[----:B------:R-:W-:Y:S02]  /*0490*/  IMAD.SHL.U32 R68, R75, 0x8, RZ ;  /* 0x000000084b447824 */ /* 0x000fe400078e00ff */
[----:B------:R-:W-:Y:S01]  /*04a0*/  IMAD.SHL.U32 R24, R73, 0x20, RZ ;  /* 0x0000002049187824 */ /* 0x000fe200078e00ff */
[-C--:B-1----:R-:W-:Y:S02]  /*04b0*/  LEA R6, P0, R75, R32.reuse, 0x1 ;  /* 0x000000204b067211 */ /* 0x082fe400078008ff */
[----:B------:R-:W1:Y:S01]  /*04c0*/  LDS R49, [UR14] ;  /* 0x0000000eff317984 */ /* 0x000e620008000800 */
[-C--:B------:R-:W-:Y:S01]  /*04d0*/  LEA R8, P4, R25, R32.reuse, 0x6 ;  /* 0x0000002019087211 */ /* 0x080fe200078830ff */
[----:B------:R-:W-:Y:S01]  /*04e0*/  IMAD.SHL.U32 R30, R3, 0x20, RZ ;  /* 0x00000020031e7824 */ /* 0x000fe200078e00ff */
[----:B------:R-:W-:Y:S02]  /*04f0*/  LEA R10, P5, R27, R32, 0x6 ;  /* 0x000000201b0a7211 */ /* 0x000fe400078a30ff */
[----:B------:R-:W-:-:S02]  /*0500*/  LEA.HI.X R7, R75, R33, RZ, 0x1, P0 ;  /* 0x000000214b077211 */ /* 0x000fc400000f0cff */
[-C--:B------:R-:W-:Y:S02]  /*0510*/  LEA.HI.X R9, R18, R33.reuse, RZ, 0x1, P4 ;  /* 0x0000002112097211 */ /* 0x080fe400020f0cff */
[-C--:B------:R-:W-:Y:S01]  /*0520*/  LEA R12, P3, R29, R32.reuse, 0x6 ;  /* 0x000000201d0c7211 */ /* 0x080fe200078630ff */
[----:B------:R-:W-:Y:S01]  /*0530*/  IMAD.SHL.U32 R74, R25, 0x100, RZ ;  /* 0x00000100194a7824 */ /* 0x000fe200078e00ff */
[-C--:B------:R-:W-:Y:S01]  /*0540*/  LEA R16, P0, R71, R32.reuse, 0x6 ;  /* 0x0000002047107211 */ /* 0x080fe200078030ff */
[----:B------:R-:W-:Y:S01]  /*0550*/  IMAD.WIDE.U32 R8, R0, 0x2, R8 ;  /* 0x0000000200087825 */ /* 0x000fe200078e0008 */
[-C--:B------:R-:W-:Y:S02]  /*0560*/  LEA.HI.X R11, R20, R33.reuse, RZ, 0x1, P5 ;  /* 0x00000021140b7211 */ /* 0x080fe400028f0cff */
[-C--:B------:R-:W-:Y:S01]  /*0570*/  LEA.HI.X R13, R22, R33.reuse, RZ, 0x1, P3 ;  /* 0x00000021160d7211 */ /* 0x080fe200018f0cff */
[----:B------:R-:W-:Y:S01]  /*0580*/  IMAD.SHL.U32 R70, R27, 0x100, RZ ;  /* 0x000001001b467824 */ /* 0x000fe200078e00ff */
[----:B------:R-:W-:Y:S01]  /*0590*/  LEA.HI.X R17, R26, R33, RZ, 0x1, P0 ;  /* 0x000000211a117211 */ /* 0x000fe200000f0cff */
[----:B------:R-:W-:Y:S01]  /*05a0*/  BAR.SYNC.DEFER_BLOCKING 0x0 ;  /* 0x0000000000007b1d */ /* 0x000fe20000010000 */
[----:B------:R-:W-:Y:S01]  /*05b0*/  LEA R18, P4, R69, R32, 0x6 ;  /* 0x0000002045127211 */ /* 0x000fe200078830ff */
[----:B------:R-:W-:Y:S01]  /*05c0*/  IMAD.WIDE.U32 R10, R0, 0x2, R10 ;  /* 0x00000002000a7825 */ /* 0x000fe200078e000a */
[----:B----4-:R-:W-:-:S02]  /*05d0*/  LEA R22, P0, R75, R4, 0x4 ;  /* 0x000000044b167211 */ /* 0x010fc400078020ff */
[-C--:B------:R-:W-:Y:S01]  /*05e0*/  LEA R14, P2, R73, R32.reuse, 0x6 ;  /* 0x00000020490e7211 */ /* 0x080fe200078430ff */
[----:B------:R-:W-:Y:S01]  /*05f0*/  IMAD.WIDE.U32 R12, R0, 0x2, R12 ;  /* 0x00000002000c7825 */ /* 0x000fe200078e000c */
[----:B------:R-:W-:Y:S02]  /*0600*/  LEA R20, P5, R3, R32, 0x6 ;  /* 0x0000002003147211 */ /* 0x000fe400078a30ff */
[----:B------:R-:W-:Y:S01]  /*0610*/  LEA.HI.X R19, R28, R33, RZ, 0x1, P4 ;  /* 0x000000211c137211 */ /* 0x000fe200020f0cff */
[----:B------:R-:W-:Y:S01]  /*0620*/  IMAD.WIDE.U32 R6, R0, 0x2, R6 ;  /* 0x0000000200067825 */ /* 0x000fe200078e0006 */
[----:B------:R-:W-:Y:S02]  /*0630*/  LEA.HI.X R23, R68, R5, RZ, 0x1, P0 ;  /* 0x0000000544177211 */ /* 0x000fe400000f0cff */
[-C--:B------:R-:W-:Y:S02]  /*0640*/  LEA.HI.X R15, R24, R33.reuse, RZ, 0x1, P2 ;  /* 0x00000021180f7211 */ /* 0x080fe400010f0cff */
[----:B------:R-:W-:Y:S01]  /*0650*/  LEA.HI.X R21, R30, R33, RZ, 0x1, P5 ;  /* 0x000000211e157211 */ /* 0x000fe200028f0cff */
[----:B------:R-:W-:Y:S01]  /*0660*/  IMAD.SHL.U32 R72, R29, 0x100, RZ ;  /* 0x000001001d487824 */ /* 0x000fe200078e00ff */
[----:B---3--:R2:W5:Y:S04]  /*0670*/  LDG.E.U16 R26, desc[UR16][R8.64] ;  /* 0x00000010081a7981 */ /* 0x008568000c1e1500 */
[----:B------:R3:W5:Y:S01]  /*0680*/  LDG.E.U16 R28, desc[UR16][R10.64] ;  /* 0x000000100a1c7981 */ /* 0x000762000c1e1500 */
[----:B------:R-:W-:-:S03]  /*0690*/  IMAD.WIDE.U32 R14, R0, 0x2, R14 ;  /* 0x00000002000e7825 */ /* 0x000fc600078e000e */
[----:B------:R4:W5:Y:S01]  /*06a0*/  LDG.E.U16 R30, desc[UR16][R12.64] ;  /* 0x000000100c1e7981 */ /* 0x000962000c1e1500 */
[-C--:B--2---:R-:W-:Y:S01]  /*06b0*/  LEA R8, P0, R25, R4.reuse, 0x9 ;  /* 0x0000000419087211 */ /* 0x084fe200078048ff */
[----:B------:R-:W-:Y:S02]  /*06c0*/  IMAD.WIDE.U32 R16, R0, 0x2, R16 ;  /* 0x0000000200107825 */ /* 0x000fe400078e0010 */
[----:B------:R2:W5:Y:S01]  /*06d0*/  LDG.E.U16 R24, desc[UR16][R6.64] ;  /* 0x0000001006187981 */ /* 0x000562000c1e1500 */
[-C--:B---3--:R-:W-:Y:S02]  /*06e0*/  LEA R10, P2, R27, R4.reuse, 0x9 ;  /* 0x000000041b0a7211 */ /* 0x088fe400078448ff */
[-C--:B------:R-:W-:Y:S01]  /*06f0*/  LEA.HI.X R9, R74, R5.reuse, RZ, 0x1, P0 ;  /* 0x000000054a097211 */ /* 0x080fe200000f0cff */
[----:B------:R-:W-:Y:S01]  /*0700*/  IMAD.WIDE.U32 R18, R0, 0x2, R18 ;  /* 0x0000000200127825 */ /* 0x000fe200078e0012 */
[----:B----4-:R-:W-:Y:S01]  /*0710*/  LEA R12, P0, R29, R4, 0x9 ;  /* 0x000000041d0c7211 */ /* 0x010fe200078048ff */
[----:B------:R-:W5:Y:S01]  /*0720*/  LDG.E.U16 R14, desc[UR16][R14.64] ;  /* 0x000000100e0e7981 */ /* 0x000f62000c1e1500 */
[-C--:B------:R-:W-:Y:S01]  /*0730*/  LEA.HI.X R11, R70, R5.reuse, RZ, 0x1, P2 ;  /* 0x00000005460b7211 */ /* 0x080fe200010f0cff */
[----:B------:R-:W-:Y:S01]  /*0740*/  IMAD.WIDE.U32 R20, R0, 0x2, R20 ;  /* 0x0000000200147825 */ /* 0x000fe200078e0014 */
[----:B------:R-:W-:Y:S01]  /*0750*/  LEA.HI.X R13, R72, R5, RZ, 0x1, P0 ;  /* 0x00000005480d7211 */ /* 0x000fe200000f0cff */
[----:B------:R-:W5:Y:S02]  /*0760*/  LDG.E.U16 R16, desc[UR16][R16.64] ;  /* 0x0000001010107981 */ /* 0x000f64000c1e1500 */
[----:B--2---:R-:W-:-:S02]  /*0770*/  IMAD.WIDE.U32 R6, R0, 0x2, R22 ;  /* 0x0000000200067825 */ /* 0x004fc400078e0016 */
[----:B------:R-:W5:Y:S02]  /*0780*/  LDG.E.U16 R18, desc[UR16][R18.64] ;  /* 0x0000001012127981 */ /* 0x000f64000c1e1500 */
[C---:B------:R-:W-:Y:S02]  /*0790*/  IMAD.WIDE.U32 R4, R0.reuse, 0x2, R10 ;  /* 0x0000000200047825 */ /* 0x040fe400078e000a */
[----:B------:R-:W5:Y:S04]  /*07a0*/  LDG.E.U16 R20, desc[UR16][R20.64] ;  /* 0x0000001014147981 */ /* 0x000f68000c1e1500 */
[----:B------:R-:W5:Y:S04]  /*07b0*/  LDG.E.U16 R15, desc[UR16][R6.64] ;  /* 0x00000010060f7981 */ /* 0x000f68000c1e1500 */
[----:B------:R-:W5:Y:S04]  /*07c0*/  LDG.E.U16 R19, desc[UR16][R6.64+0x80] ;  /* 0x0000801006137981 */ /* 0x000f68000c1e1500 */
[----:B------:R-:W5:Y:S04]  /*07d0*/  LDG.E.U16 R22, desc[UR16][R6.64+0x100] ;  /* 0x0001001006167981 */ /* 0x000f68000c1e1500 */
[----:B------:R-:W5:Y:S04]  /*07e0*/  LDG.E.U16 R25, desc[UR16][R6.64+0x180] ;  /* 0x0001801006197981 */ /* 0x000f68000c1e1500 */
[----:B------:R-:W5:Y:S04]  /*07f0*/  LDG.E.U16 R17, desc[UR16][R6.64+0x40] ;  /* 0x0000401006117981 */ /* 0x000f68000c1e1500 */
[----:B------:R-:W5:Y:S04]  /*0800*/  LDG.E.U16 R21, desc[UR16][R6.64+0xc0] ;  /* 0x0000c01006157981 */ /* 0x000f68000c1e1500 */
[----:B------:R-:W5:Y:S04]  /*0810*/  LDG.E.U16 R23, desc[UR16][R6.64+0x140] ;  /* 0x0001401006177981 */ /* 0x000f68000c1e1500 */
[----:B------:R2:W5:Y:S01]  /*0820*/  LDG.E.U16 R27, desc[UR16][R6.64+0x1c0] ;  /* 0x0001c010061b7981 */ /* 0x000562000c1e1500 */
[----:B------:R-:W-:-:S03]  /*0830*/  IMAD.WIDE.U32 R8, R0, 0x2, R8 ;  /* 0x0000000200087825 */ /* 0x000fc600078e0008 */
[----:B------:R-:W5:Y:S04]  /*0840*/  LDG.E.U16 R36, desc[UR16][R4.64+0x80] ;  /* 0x0000801004247981 */ /* 0x000f68000c1e1500 */
[----:B------:R-:W5:Y:S01]  /*0850*/  LDG.E.U16 R38, desc[UR16][R4.64+0x100] ;  /* 0x0001001004267981 */ /* 0x000f62000c1e1500 */
[----:B--2---:R-:W-:-:S03]  /*0860*/  IMAD.WIDE.U32 R6, R0, 0x2, R12 ;  /* 0x0000000200067825 */ /* 0x004fc600078e000c */
[----:B------:R-:W5:Y:S04]  /*0870*/  LDG.E.U16 R12, desc[UR16][R4.64] ;  /* 0x00000010040c7981 */ /* 0x000f68000c1e1500 */
[----:B------:R-:W5:Y:S04]  /*0880*/  LDG.E.U16 R40, desc[UR16][R4.64+0x180] ;  /* 0x0001801004287981 */ /* 0x000f68000c1e1500 */
[----:B------:R-:W5:Y:S04]  /*0890*/  LDG.E.U16 R13, desc[UR16][R4.64+0x40] ;  /* 0x00004010040d7981 */ /* 0x000f68000c1e1500 */
[----:B------:R-:W5:Y:S04]  /*08a0*/  LDG.E.U16 R37, desc[UR16][R4.64+0xc0] ;  /* 0x0000c01004257981 */ /* 0x000f68000c1e1500 */
[----:B------:R-:W5:Y:S04]  /*08b0*/  LDG.E.U16 R39, desc[UR16][R4.64+0x140] ;  /* 0x0001401004277981 */ /* 0x000f68000c1e1500 */
[----:B------:R2:W5:Y:S01]  /*08c0*/  LDG.E.U16 R41, desc[UR16][R4.64+0x1c0] ;  /* 0x0001c01004297981 */ /* 0x000562000c1e1500 */
[----:B------:R-:W-:-:S02]  /*08d0*/  SHF.R.U32.HI R48, RZ, 0x5, R2 ;  /* 0x00000005ff307819 */ /* 0x000fc40000011602 */
[----:B-1----:R-:W-:Y:S01]  /*08e0*/  R2UR UR15, R49 ;  /* 0x00000000310f72ca */ /* 0x002fe200000e0000 */
[----:B------:R1:W5:Y:S04]  /*08f0*/  LDG.E.U16 R10, desc[UR16][R8.64] ;  /* 0x00000010080a7981 */ /* 0x000368000c1e1500 */
[----:B------:R1:W5:Y:S01]  /*0900*/  LDG.E.U16 R29, desc[UR16][R8.64+0x80] ;  /* 0x00008010081d7981 */ /* 0x000362000c1e1500 */
[----:B--2---:R-:W-:Y:S01]  /*0910*/  IMAD.SHL.U32 R4, R2, 0x2, RZ ;  /* 0x0000000202047824 */ /* 0x004fe200078e00ff */
[----:B------:R-:W-:Y:S02]  /*0920*/  SHF.R.U32.HI R5, RZ, 0x2, R2 ;  /* 0x00000002ff057819 */ /* 0x000fe40000011602 */
[----:B------:R1:W5:Y:S01]  /*0930*/  LDG.E.U16 R32, desc[UR16][R8.64+0x100] ;  /* 0x0001001008207981 */ /* 0x000362000c1e1500 */
[----:B------:R-:W-:-:S02]  /*0940*/  R2UR UR12, R48 ;  /* 0x00000000300c72ca */ /* 0x000fc400000e0000 */
[----:B------:R-:W-:Y:S01]  /*0950*/  LOP3.LUT R4, R4, 0x1fe, RZ, 0xc0, !PT ;  /* 0x000001fe04047812 */ /* 0x000fe200078ec0ff */
[----:B------:R1:W5:Y:S04]  /*0960*/  LDG.E.U16 R34, desc[UR16][R8.64+0x180] ;  /* 0x0001801008227981 */ /* 0x000368000c1e1500 */
[----:B------:R1:W5:Y:S01]  /*0970*/  LDG.E.U16 R11, desc[UR16][R8.64+0x40] ;  /* 0x00004010080b7981 */ /* 0x000362000c1e1500 */
[----:B------:R-:W-:-:S03]  /*0980*/  LOP3.LUT R5, R4, 0x30, R5, 0x78, !PT ;  /* 0x0000003004057812 */ /* 0x000fc600078e7805 */
[----:B------:R1:W5:Y:S04]  /*0990*/  LDG.E.U16 R31, desc[UR16][R8.64+0xc0] ;  /* 0x0000c010081f7981 */ /* 0x000368000c1e1500 */
[----:B------:R1:W5:Y:S04]  /*09a0*/  LDG.E.U16 R33, desc[UR16][R8.64+0x140] ;  /* 0x0001401008217981 */ /* 0x000368000c1e1500 */
[----:B------:R1:W5:Y:S01]  /*09b0*/  LDG.E.U16 R35, desc[UR16][R8.64+0x1c0] ;  /* 0x0001c01008237981 */ /* 0x000362000c1e1500 */
[----:B------:R-:W-:-:S03]  /*09c0*/  IMAD R4, R75, 0x2, R0 ;  /* 0x000000024b047824 */ /* 0x000fc600078e0200 */
[----:B------:R1:W5:Y:S04]  /*09d0*/  LDG.E.U16 R42, desc[UR16][R6.64] ;  /* 0x00000010062a7981 */ /* 0x000368000c1e1500 */
[----:B------:R1:W5:Y:S04]  /*09e0*/  LDG.E.U16 R44, desc[UR16][R6.64+0x100] ;  /* 0x00010010062c7981 */ /* 0x000368000c1e1500 */
[----:B------:R1:W5:Y:S04]  /*09f0*/  LDG.E.U16 R9, desc[UR16][R6.64+0x80] ;  /* 0x0000801006097981 */ /* 0x000368000c1e1500 */
[----:B------:R1:W5:Y:S04]  /*0a00*/  LDG.E.U16 R46, desc[UR16][R6.64+0x180] ;  /* 0x00018010062e7981 */ /* 0x000368000c1e1500 */
[----:B------:R1:W5:Y:S04]  /*0a10*/  LDG.E.U16 R8, desc[UR16][R6.64+0x40] ;  /* 0x0000401006087981 */ /* 0x000368000c1e1500 */
[----:B------:R1:W5:Y:S04]  /*0a20*/  LDG.E.U16 R43, desc[UR16][R6.64+0xc0] ;  /* 0x0000c010062b7981 */ /* 0x000368000c1e1500 */
[----:B------:R1:W5:Y:S04]  /*0a30*/  LDG.E.U16 R45, desc[UR16][R6.64+0x140] ;  /* 0x00014010062d7981 */ /* 0x000368000c1e1500 */
[----:B------:R1:W5:Y:S01]  /*0a40*/  LDG.E.U16 R47, desc[UR16][R6.64+0x1c0] ;  /* 0x0001c010062f7981 */ /* 0x000362000c1e1500 */
[----:B------:R-:W-:Y:S05]  /*0a50*/  @P1 BRA `(.L_x_5) ;  /* 0x0000000000181947 */ /* 0x000fea0003800000 */
[----:B------:R-:W-:Y:S01]  /*0a60*/  ELECT P0, URZ, PT ;  /* 0x0000000000ff782f */ /* 0x000fe20003800000 */
[----:B-1----:R-:W-:Y:S01]  /*0a70*/  IMAD.MOV.U32 R6, RZ, RZ, 0x1 ;  /* 0x00000001ff067424 */ /* 0x002fe200078e00ff */
[----:B------:R-:W-:Y:S01]  /*0a80*/  UMOV UR4, 0x40 ;  /* 0x0000004000047882 */ /* 0x000fe20000000000 */
[----:B------:R-:W-:Y:S01]  /*0a90*/  UVIRTCOUNT.DEALLOC.SMPOOL 0x80 ;  /* 0x000000800000784c */ /* 0x000fe20000000000 */
[----:B------:R-:W-:-:S09]  /*0aa0*/  ULEA UR4, UR13, UR4, 0x18 ;  /* 0x000000040d047291 */ /* 0x000fd2000f8ec0ff */
[----:B------:R2:W-:Y:S03]  /*0ab0*/  @P0 STS.U8 [UR4], R6 ;  /* 0x00000006ff000988 */ /* 0x0005e60008000004 */
.L_x_5:
[----:B------:R-:W-:Y:S01]  /*0ac0*/  LOP3.LUT P2, RZ, R2, 0xff, RZ, 0xc0, !PT ;  /* 0x000000ff02ff7812 */ /* 0x000fe2000784c0ff */
[----:B------:R-:W-:Y:S01]  /*0ad0*/  IMAD.SHL.U32 R4, R4, 0x2, RZ ;  /* 0x0000000204047824 */ /* 0x000fe200078e00ff */
[----:B------:R-:W-:Y:S01]  /*0ae0*/  SHF.R.U32.HI R75, RZ, 0x1, R75 ;  /* 0x00000001ff4b7819 */ /* 0x000fe2000001164b */
[----:B------:R-:W-:Y:S01]  /*0af0*/  UMOV UR4, 0x1 ;  /* 0x0000000100047882 */ /* 0x000fe20000000000 */
[----:B-----5:R3:W-:Y:S02]  /*0b00*/  STS.U16 [R5+UR14+0x4200], R26 ;  /* 0x0042001a05007988 */ /* 0x0207e4000800040e */
[----:B-1----:R-:W-:Y:S02]  /*0b10*/  LOP3.LUT R7, R4, R75, RZ, 0x3c, !PT ;  /* 0x0000004b04077212 */ /* 0x002fe400078e3cff */
[----:B------:R3:W-:Y:S01]  /*0b20*/  STS.U16 [R5+UR14+0x4400], R28 ;  /* 0x0044001c05007988 */ /* 0x0007e2000800040e */
[----:B------:R-:W-:Y:S02]  /*0b30*/  LOP3.LUT R4, R2, 0xff, RZ, 0xc0, !PT ;  /* 0x000000ff02047812 */ /* 0x000fe400078ec0ff */
[----:B--2---:R-:W-:Y:S01]  /*0b40*/  LOP3.LUT R6, R7, 0x40, RZ, 0x3c, !PT ;  /* 0x0000004007067812 */ /* 0x004fe200078e3cff */
[----:B------:R3:W-:Y:S01]  /*0b50*/  STS.U16 [R5+UR14+0x4600], R30 ;  /* 0x0046001e05007988 */ /* 0x0007e2000800040e */
[----:B------:R-:W-:Y:S01]  /*0b60*/  VOTEU.ALL UP0, P2 ;  /* 0x0000000000ff7886 */ /* 0x000fe20001000000 */
[----:B------:R-:W-:-:S02]  /*0b70*/  VOTEU.ALL UP1, P2 ;  /* 0x0000000000ff7886 */ /* 0x000fc40001020000 */
[----:B------:R3:W-:Y:S02]  /*0b80*/  STS.U16 [R5+UR14+0x4800], R14 ;  /* 0x0048000e05007988 */ /* 0x0007e4000800040e */
[----:B------:R-:W-:-:S04]  /*0b90*/  @!UP0 UIADD3 UR4, UPT, UPT, -UR4, 0x100000, URZ ;  /* 0x0010000004048890 */ /* 0x000fc8000fffe1ff */
[----:B------:R-:W-:Y:S02]  /*0ba0*/  @!UP0 USHF.L.U32 UR5, UR4, 0xb, URZ ;  /* 0x0000000b04058899 */ /* 0x000fe400080006ff */
[----:B------:R-:W-:Y:S02]  /*0bb0*/  @!UP0 USHF.L.U32 UR4, UR4, 0x1, URZ ;  /* 0x0000000104048899 */ /* 0x000fe400080006ff */
[----:B------:R-:W-:Y:S01]  /*0bc0*/  UISETP.NE.U32.AND UP0, UPT, UR12, URZ, UPT ;  /* 0x000000ff0c00728c */ /* 0x000fe2000bf05070 */
[----:B------:R3:W-:Y:S04]  /*0bd0*/  STS.U16 [R5+UR14+0x4a00], R16 ;  /* 0x004a001005007988 */ /* 0x0007e8000800040e */
[----:B------:R3:W-:Y:S04]  /*0be0*/  STS.U16 [R5+UR14+0x4c00], R18 ;  /* 0x004c001205007988 */ /* 0x0007e8000800040e */
[----:B------:R3:W-:Y:S04]  /*0bf0*/  STS.U16 [R5+UR14+0x4000], R24 ;  /* 0x0040001805007988 */ /* 0x0007e8000800040e */
[----:B------:R3:W-:Y:S04]  /*0c00*/  STS.U16 [R5+UR14+0x4e00], R20 ;  /* 0x004e001405007988 */ /* 0x0007e8000800040e */
[----:B------:R3:W-:Y:S04]  /*0c10*/  STS.U16 [R7+UR14], R15 ;  /* 0x0000000f07007988 */ /* 0x0007e8000800040e */
[----:B------:R3:W-:Y:S04]  /*0c20*/  STS.U16 [R7+UR14+0x1000], R19 ;  /* 0x0010001307007988 */ /* 0x0007e8000800040e */
        /* <DEDUP_REMOVED lines=29> */
[----:B------:R3:W-:Y:S01]  /*0e00*/  STS.U16 [R6+UR14+0x3c00], R47 ;  /* 0x003c002f06007988 */ /* 0x0007e2000800040e */
[----:B------:R1:W-:Y:S06]  /*0e10*/  MEMBAR.ALL.CTA ;  /* 0x0000000000007992 */ /* 0x0003ec0000008000 */
[----:B-1----:R-:W-:Y:S04]  /*0e20*/  FENCE.VIEW.ASYNC.S ;  /* 0x00000000000073c6 */ /* 0x002fe80000000000 */
[----:B------:R-:W1:Y:S02]  /*0e30*/  FENCE.VIEW.ASYNC.S ;  /* 0x00000000000073c6 */ /* 0x000e640000000000 */
[----:B-1----:R3:W1:Y:S02]  /*0e40*/  @!UP1 SYNCS.EXCH.64 URZ, [UR14+0x5000], UR4 ;  /* 0x005000040eff95b2 */ /* 0x0026640008000100 */
[----:B-1----:R-:W-:Y:S06]  /*0e50*/  BAR.SYNC.DEFER_BLOCKING 0x0 ;  /* 0x0000000000007b1d */ /* 0x002fec0000010000 */
[----:B---3--:R-:W-:Y:S05]  /*0e60*/  BRA.U UP0, `(.L_x_6) ;  /* 0x00000001005c7547 */ /* 0x008fea000b800000 */
[----:B------:R-:W-:Y:S02]  /*0e70*/  UIADD3 UR4, UPT, UPT, UR14, 0x4000, URZ ;  /* 0x000040000e047890 */ /* 0x000fe4000fffe0ff */
[----:B------:R-:W-:Y:S02]  /*0e80*/  USHF.R.U32.HI UR6, URZ, 0x4, UR14 ;  /* 0x00000004ff067899 */ /* 0x000fe4000801160e */
[----:B------:R-:W-:Y:S02]  /*0e90*/  USHF.R.U32.HI UR4, URZ, 0x4, UR4 ;  /* 0x00000004ff047899 */ /* 0x000fe40008011604 */
[----:B------:R-:W-:Y:S02]  /*0ea0*/  USGXT.U32 UR6, UR6, 0xe ;  /* 0x0000000e0606789a */ /* 0x000fe40008000000 */
[----:B------:R-:W-:Y:S01]  /*0eb0*/  USGXT.U32 UR4, UR4, 0xe ;  /* 0x0000000e0404789a */ /* 0x000fe20008000000 */
[----:B------:R-:W-:Y:S01]  /*0ec0*/  UMOV UR10, 0x1000080 ;  /* 0x01000080000a7882 */ /* 0x000fe20000000000 */
[----:B------:R-:W-:Y:S01]  /*0ed0*/  UMOV UR11, 0x40004040 ;  /* 0x40004040000b7882 */ /* 0x000fe20000000000 */
[----:B------:R-:W-:Y:S01]  /*0ee0*/  UMOV UR7, URZ ;  /* 0x000000ff00077c82 */ /* 0x000fe20008000000 */
[----:B------:R-:W-:Y:S01]  /*0ef0*/  UMOV UR8, 0xfffffffe ;  /* 0xfffffffe00087882 */ /* 0x000fe20000000000 */
[----:B------:R-:W-:Y:S01]  /*0f00*/  UMOV UR9, 0x7fffbfdf ;  /* 0x7fffbfdf00097882 */ /* 0x000fe20000000000 */
[----:B------:R-:W-:Y:S01]  /*0f10*/  UIADD3.64 UR10, UPT, UPT, UR6, UR10, URZ ;  /* 0x0000000a060a7297 */ /* 0x000fe2000fffe0ff */
[----:B------:R-:W-:Y:S01]  /*0f20*/  UMOV UR5, URZ ;  /* 0x000000ff00057c82 */ /* 0x000fe20008000000 */
[----:B------:R-:W-:-:S02]  /*0f30*/  ULOP3.LUT UR6, UR6, 0x1000000, URZ, 0xfc, !UPT ;  /* 0x0100000006067892 */ /* 0x000fc4000f8efcff */
[----:B------:R-:W-:Y:S01]  /*0f40*/  UIADD3.64 UR8, UPT, UPT, UR4, -UR8, URZ ;  /* 0x8000000804087297 */ /* 0x000fe2000fffe0ff */
[----:B------:R-:W-:Y:S01]  /*0f50*/  UMOV UR18, 0x0 ;  /* 0x0000000000127882 */ /* 0x000fe20000000000 */
[----:B------:R-:W-:Y:S01]  /*0f60*/  UMOV UR19, 0x4410010 ;  /* 0x0441001000137882 */ /* 0x000fe20000000000 */
[----:B------:R-:W-:Y:S01]  /*0f70*/  UMOV UR5, 0x80004020 ;  /* 0x8000402000057882 */ /* 0x000fe20000000000 */
[----:B------:R-:W-:Y:S01]  /*0f80*/  UMOV UR7, 0x40004040 ;  /* 0x4000404000077882 */ /* 0x000fe20000000000 */
[----:B------:R-:W-:Y:S01]  /*0f90*/  UMOV UR20, 0x0 ;  /* 0x0000000000147882 */ /* 0x000fe20000000000 */
[----:B------:R-:W-:Y:S01]  /*0fa0*/  UMOV UR21, 0x4410010 ;  /* 0x0441001000157882 */ /* 0x000fe20000000000 */
[----:B------:R1:W-:Y:S02]  /*0fb0*/  UTCHMMA gdesc[UR4], gdesc[UR6], tmem[UR15], tmem[UR18], idesc[UR19], !UPT ;  /* 0x00ff1206040075ea */ /* 0x0003e4000f80000f */
[----:B------:R1:W-:Y:S01]  /*0fc0*/  UTCHMMA gdesc[UR8], gdesc[UR10], tmem[UR15], tmem[UR20], idesc[UR21], UPT ;  /* 0x00ff140a080075ea */ /* 0x0003e2000b80000f */
[----:B------:R-:W-:-:S02]  /*0fd0*/  NOP ;  /* 0x0000000000007918 */ /* 0x000fc40000000000 */
.L_x_6:
[----:B------:R-:W-:Y:S01]  /*0fe0*/  ELECT P0, URZ, PT ;  /* 0x0000000000ff782f */ /* 0x000fe20003800000 */
[----:B-1----:R-:W-:-:S03]  /*0ff0*/  UIADD3 UR4, UPT, UPT, UR14, 0x5000, URZ ;  /* 0x000050000e047890 */ /* 0x002fc6000fffe0ff */
[----:B------:R-:W-:Y:S01]  /*1000*/  ISETP.LT.U32.AND P0, PT, R4, 0x20, P0 ;  /* 0x000000200400780c */ /* 0x000fe20000701070 */
[----:B------:R-:W-:-:S12]  /*1010*/  UMOV UR5, URZ ;  /* 0x000000ff00057c82 */ /* 0x000fd80008000000 */
[----:B------:R-:W-:Y:S01]  /*1020*/  VOTEU.ANY UP0, P0 ;  /* 0x0000000000ff7886 */ /* 0x000fe20000000100 */
[----:B------:R-:W-:-:S04]  /*1030*/  VOTEU.ANY UP1, P0 ;  /* 0x0000000000ff7886 */ /* 0x000fc80000020100 */
[----:B------:R-:W-:Y:S01]  /*1040*/  @UP0 UMOV UR6, UR4 ;  /* 0x0000000400060c82 */ /* 0x000fe20008000000 */
[----:B------:R-:W-:Y:S01]  /*1050*/  USHF.L.U32 UR4, UR12, 0x15, URZ ;  /* 0x000000150c047899 */ /* 0x000fe200080006ff */
[----:B------:R1:W-:Y:S01]  /*1060*/  @UP1 UTCBAR [UR6], URZ ;  /* 0x000000ff060013e9 */ /* 0x0003e200080000ff */
[----:B------:R-:W-:Y:S01]  /*1070*/  BAR.SYNC.DEFER_BLOCKING 0x0 ;  /* 0x0000000000007b1d */ /* 0x000fe20000010000 */
[----:B------:R-:W-:Y:S02]  /*1080*/  USHF.L.U32 UR5, UR12, 0x5, URZ ;  /* 0x000000050c057899 */ /* 0x000fe400080006ff */
[----:B------:R-:W-:Y:S02]  /*1090*/  ULOP3.LUT UR4, UR4, 0x600000, URZ, 0xc0, !UPT ;  /* 0x0060000004047892 */ /* 0x000fe4000f8ec0ff */
[----:B------:R-:W-:-:S04]  /*10a0*/  ULOP3.LUT UR5, UR5, 0x80, URZ, 0xc0, !UPT ;  /* 0x0000008005057892 */ /* 0x000fc8000f8ec0ff */
[----:B------:R-:W-:Y:S01]  /*10b0*/  UIADD3 UR4, UPT, UPT, UR5, UR4, UR15 ;  /* 0x0000000405047290 */ /* 0x000fe2000fffe00f */
[----:B------:R-:W2:Y:S02]  /*10c0*/  SYNCS.PHASECHK.TRANS64.TRYWAIT P0, [UR14+0x5000], RZ ;  /* 0x005000ffff0075a7 */ /* 0x000ea4000800110e */
[----:B-12---:R-:W-:Y:S09]  /*10d0*/  @!P0 BRA `(.L_x_7) ;  /* 0x0000000c00348947 */ /* 0x006ff20003800000 */
.L_x_11:
[----:B------:R-:W-:Y:S01]  /*10e0*/  BAR.SYNC.DEFER_BLOCKING 0x0 ;  /* 0x0000000000007b1d */ /* 0x000fe20000010000 */
[C---:B------:R-:W-:Y:S02]  /*10f0*/  IMAD.SHL.U32 R76, R2.reuse, 0x10, RZ ;  /* 0x00000010024c7824 */ /* 0x040fe400078e00ff */
[C---:B------:R-:W-:Y:S02]  /*1100*/  IMAD.SHL.U32 R80, R2.reuse, 0x80, RZ ;  /* 0x0000008002507824 */ /* 0x040fe400078e00ff */
[----:B------:R-:W-:Y:S01]  /*1110*/  IMAD.SHL.U32 R78, R2, 0x8, RZ ;  /* 0x00000008024e7824 */ /* 0x000fe200078e00ff */
[----:B------:R-:W-:Y:S01]  /*1120*/  LOP3.LUT R77, R76, 0x8f0, RZ, 0xc0, !PT ;  /* 0x000008f04c4d7812 */ /* 0x000fe200078ec0ff */
[C---:B------:R-:W-:Y:S01]  /*1130*/  IMAD.SHL.U32 R79, R2.reuse, 0x40, RZ ;  /* 0x00000040024f7824 */ /* 0x040fe200078e00ff */
[----:B------:R-:W-:Y:S01]  /*1140*/  LDTM.16dp32bit_t0_t15.x64 R4, tmem[UR4] ;  /* 0x00000004000479ee */ /* 0x000fe20008b00000 */
[----:B------:R-:W1:Y:S01]  /*1150*/  LDTM.16dp32bit_t16_t31.x64 R4, tmem[UR4+0x40] ;  /* 0x00004004000479ee */ /* 0x000e620008b20000 */
[----:B------:R-:W2:Y:S01]  /*1160*/  LDCU.64 UR4, c[0x0][0x390] ;  /* 0x00007200ff0477ac */ /* 0x000ea20008000a00 */
[----:B------:R-:W-:Y:S01]  /*1170*/  LOP3.LUT R2, R2, 0x7, RZ, 0xc0, !PT ;  /* 0x0000000702027812 */ /* 0x000fe200078ec0ff */
[----:B------:R-:W-:Y:S01]  /*1180*/  IMAD.SHL.U32 R68, R68, 0x4, RZ ;  /* 0x0000000444447824 */ /* 0x000fe200078e00ff */
[----:B------:R-:W-:-:S02]  /*1190*/  LOP3.LUT R81, R80, 0x7c00, RZ, 0xc0, !PT ;  /* 0x00007c0050517812 */ /* 0x000fc400078ec0ff */
[----:B------:R-:W-:Y:S01]  /*11a0*/  LOP3.LUT R78, R78, 0x300, RZ, 0xc0, !PT ;  /* 0x000003004e4e7812 */ /* 0x000fe200078ec0ff */
[C---:B------:R-:W-:Y:S01]  /*11b0*/  IMAD R77, R2.reuse, 0x1000, R77 ;  /* 0x00001000024d7824 */ /* 0x040fe200078e024d */
[----:B------:R-:W-:Y:S01]  /*11c0*/  LOP3.LUT R79, R79, 0x400, RZ, 0xc0, !PT ;  /* 0x000004004f4f7812 */ /* 0x000fe200078ec0ff */
[----:B------:R-:W-:-:S03]  /*11d0*/  IMAD R76, R2, 0x10, R81 ;  /* 0x00000010024c7824 */ /* 0x000fc600078e0251 */
[----:B------:R-:W-:Y:S02]  /*11e0*/  IADD3 R2, PT, PT, R78, R77, R79 ;  /* 0x0000004d4e027210 */ /* 0x000fe40007ffe04f */
[----:B------:R-:W-:Y:S01]  /*11f0*/  LOP3.LUT R78, R76, R75, RZ, 0x3c, !PT ;  /* 0x0000004b4c4e7212 */ /* 0x000fe200078e3cff */
[----:B------:R-:W-:Y:S01]  /*1200*/  IMAD.SHL.U32 R75, R0, 0x4, RZ ;  /* 0x00000004004b7824 */ /* 0x000fe200078e00ff */
[----:B------:R-:W1:Y:S01]  /*1210*/  @!P2 SYNCS.CCTL.IV [UR14+0x5000] ;  /* 0x00500000ff00a9b1 */ /* 0x000e62000800000e */
[----:B------:R-:W-:Y:S01]  /*1220*/  NOP ;  /* 0x0000000000007918 */ /* 0x000fe20000000000 */
[----:B-1----:R-:W-:Y:S01]  /*1230*/  BAR.SYNC.DEFER_BLOCKING 0x0 ;  /* 0x0000000000007b1d */ /* 0x002fe20000010000 */
[C---:B------:R-:W-:Y:S01]  /*1240*/  IMAD.SHL.U32 R0, R73.reuse, 0x100, RZ ;  /* 0x0000010049007824 */ /* 0x040fe200078e00ff */
[----:B--2---:R-:W-:Y:S02]  /*1250*/  LEA R82, P3, R73, UR4, 0xa ;  /* 0x0000000449527c11 */ /* 0x004fe4000f8650ff */
[----:B------:R-:W-:-:S02]  /*1260*/  LOP3.LUT R79, R2, 0x20, RZ, 0x3c, !PT ;  /* 0x00000020024f7812 */ /* 0x000fc400078e3cff */
[----:B------:R-:W-:Y:S02]  /*1270*/  LEA.HI.X R73, R0, UR5, RZ, 0x2, P3 ;  /* 0x0000000500497c11 */ /* 0x000fe400098f14ff */
[C---:B------:R-:W-:Y:S02]  /*1280*/  LOP3.LUT R0, R2.reuse, 0x10, RZ, 0x3c, !PT ;  /* 0x0000001002007812 */ /* 0x040fe400078e3cff */
[C---:B------:R-:W-:Y:S02]  /*1290*/  LOP3.LUT R91, R2.reuse, 0x30, RZ, 0x3c, !PT ;  /* 0x00000030025b7812 */ /* 0x040fe400078e3cff */
[C---:B------:R-:W-:Y:S02]  /*12a0*/  LOP3.LUT R94, R2.reuse, 0x40, RZ, 0x3c, !PT ;  /* 0x00000040025e7812 */ /* 0x040fe400078e3cff */
[C---:B------:R-:W-:Y:S02]  /*12b0*/  LOP3.LUT R95, R2.reuse, 0x50, RZ, 0x3c, !PT ;  /* 0x00000050025f7812 */ /* 0x040fe400078e3cff */
[----:B------:R-:W-:-:S02]  /*12c0*/  LOP3.LUT R96, R2, 0x60, RZ, 0x3c, !PT ;  /* 0x0000006002607812 */ /* 0x000fc400078e3cff */
[----:B------:R-:W-:Y:S02]  /*12d0*/  LOP3.LUT R97, R2, 0x70, RZ, 0x3c, !PT ;  /* 0x0000007002617812 */ /* 0x000fe400078e3cff */
[----:B------:R-:W-:Y:S02]  /*12e0*/  IADD3 R76, P4, P5, R75, UR4, R68 ;  /* 0x000000044b4c7c10 */ /* 0x000fe4000fd9e044 */
[----:B------:R-:W-:Y:S01]  /*12f0*/  LEA R68, P6, R74, UR4, 0x2 ;  /* 0x000000044a447c11 */ /* 0x000fe2000f8c10ff */
[----:B------:R1:W-:Y:S01]  /*1300*/  STS.128 [R2+UR14], R4 ;  /* 0x0000000402007988 */ /* 0x0003e20008000c0e */
[----:B------:R-:W-:Y:S02]  /*1310*/  LEA R88, P3, R70, UR4, 0x2 ;  /* 0x0000000446587c11 */ /* 0x000fe4000f8610ff */
[----:B------:R-:W-:Y:S01]  /*1320*/  IADD3.X R77, PT, PT, RZ, UR5, RZ, P4, P5 ;  /* 0x00000005ff4d7c10 */ /* 0x000fe2000a7ea4ff */
[----:B------:R-:W-:Y:S01]  /*1330*/  STS.128 [R0+UR14], R8 ;  /* 0x0000000800007988 */ /* 0x000fe20008000c0e */
[----:B------:R-:W-:-:S02]  /*1340*/  LEA.HI.X R74, R74, UR5, RZ, 0x2, P6 ;  /* 0x000000054a4a7c11 */ /* 0x000fc4000b0f14ff */
[----:B------:R-:W-:Y:S01]  /*1350*/  LEA.HI.X R70, R70, UR5, RZ, 0x2, P3 ;  /* 0x0000000546467c11 */ /* 0x000fe200098f14ff */
[----:B------:R-:W-:Y:S01]  /*1360*/  STS.128 [R79+UR14], R12 ;  /* 0x0000000c4f007988 */ /* 0x000fe20008000c0e */
[----:B------:R-:W-:Y:S02]  /*1370*/  IADD3 R88, P6, PT, R75, R88, RZ ;  /* 0x000000584b587210 */ /* 0x000fe40007fde0ff */
[C---:B------:R-:W-:Y:S01]  /*1380*/  LEA R92, P4, R72.reuse, UR4, 0x2 ;  /* 0x00000004485c7c11 */ /* 0x040fe2000f8810ff */
[----:B------:R-:W-:Y:S01]  /*1390*/  STS.128 [R91+UR14], R16 ;  /* 0x000000105b007988 */ /* 0x000fe20008000c0e */
[----:B------:R-:W-:Y:S01]  /*13a0*/  LEA R80, P2, R69, UR4, 0xa ;  /* 0x0000000445507c11 */ /* 0x000fe2000f8450ff */
[----:B------:R-:W-:Y:S01]  /*13b0*/  IMAD.X R89, RZ, RZ, R70, P6 ;  /* 0x000000ffff597224 */ /* 0x000fe200030e0646 */
[----:B------:R-:W-:Y:S01]  /*13c0*/  LEA.HI.X R72, R72, UR5, RZ, 0x2, P4 ;  /* 0x0000000548487c11 */ /* 0x000fe2000a0f14ff */
[----:B------:R-:W-:Y:S01]  /*13d0*/  STS.128 [R94+UR14], R20 ;  /* 0x000000145e007988 */ /* 0x000fe20008000c0e */
[----:B-1----:R-:W-:Y:S01]  /*13e0*/  IADD3 R4, P5, PT, R75, R68, RZ ;  /* 0x000000444b047210 */ /* 0x002fe20007fbe0ff */
[----:B------:R-:W-:Y:S01]  /*13f0*/  IMAD.SHL.U32 R69, R69, 0x100, RZ ;  /* 0x0000010045457824 */ /* 0x000fe200078e00ff */
[----:B------:R-:W-:Y:S01]  /*1400*/  IADD3 R92, P6, PT, R75, R92, RZ ;  /* 0x0000005c4b5c7210 */ /* 0x000fe20007fde0ff */
[----:B------:R-:W-:Y:S01]  /*1410*/  STS.128 [R95+UR14], R24 ;  /* 0x000000185f007988 */ /* 0x000fe20008000c0e */
[----:B------:R-:W-:Y:S01]  /*1420*/  LEA R90, P0, R71, UR4, 0xa ;  /* 0x00000004475a7c11 */ /* 0x000fe2000f8050ff */
[----:B------:R-:W-:Y:S01]  /*1430*/  IMAD.X R5, RZ, RZ, R74, P5 ;  /* 0x000000ffff057224 */ /* 0x000fe200028e064a */
[----:B------:R-:W-:Y:S01]  /*1440*/  IADD3 R6, P5, PT, R75, R82, RZ ;  /* 0x000000524b067210 */ /* 0x000fe20007fbe0ff */
[----:B------:R-:W-:Y:S01]  /*1450*/  STS.128 [R96+UR14], R28 ;  /* 0x0000001c60007988 */ /* 0x000fe20008000c0e */
[----:B------:R-:W-:Y:S01]  /*1460*/  LEA R68, P3, R3, UR4, 0xa ;  /* 0x0000000403447c11 */ /* 0x000fe2000f8650ff */
[----:B------:R-:W-:Y:S01]  /*1470*/  IMAD.X R93, RZ, RZ, R72, P6 ;  /* 0x000000ffff5d7224 */ /* 0x000fe200030e0648 */
[C---:B------:R-:W-:Y:S01]  /*1480*/  IADD3 R90, P4, PT, R75.reuse, R90, RZ ;  /* 0x0000005a4b5a7210 */ /* 0x040fe20007f9e0ff */
[----:B------:R-:W-:Y:S01]  /*1490*/  STS.128 [R97+UR14], R32 ;  /* 0x0000002061007988 */ /* 0x000fe20008000c0e */
[----:B------:R-:W-:Y:S01]  /*14a0*/  IMAD.X R7, RZ, RZ, R73, P5 ;  /* 0x000000ffff077224 */ /* 0x000fe200028e0649 */
[----:B------:R-:W-:Y:S01]  /*14b0*/  BAR.SYNC.DEFER_BLOCKING 0x0 ;  /* 0x0000000000007b1d */ /* 0x000fe20000010000 */
[----:B------:R-:W-:Y:S01]  /*14c0*/  IADD3 R70, P6, PT, R75, R80, RZ ;  /* 0x000000504b467210 */ /* 0x000fe20007fde0ff */
[----:B------:R-:W-:Y:S01]  /*14d0*/  IMAD.SHL.U32 R71, R71, 0x100, RZ ;  /* 0x0000010047477824 */ /* 0x000fe200078e00ff */
[----:B------:R-:W-:Y:S01]  /*14e0*/  IADD3 R68, P5, PT, R75, R68, RZ ;  /* 0x000000444b447210 */ /* 0x000fe20007fbe0ff */
[----:B------:R-:W-:Y:S01]  /*14f0*/  IMAD.SHL.U32 R3, R3, 0x100, RZ ;  /* 0x0000010003037824 */ /* 0x000fe200078e00ff */
[----:B------:R-:W-:-:S02]  /*1500*/  LEA.HI.X R69, R69, UR5, RZ, 0x2, P2 ;  /* 0x0000000545457c11 */ /* 0x000fc400090f14ff */
[----:B------:R-:W-:Y:S02]  /*1510*/  LEA.HI.X R71, R71, UR5, RZ, 0x2, P0 ;  /* 0x0000000547477c11 */ /* 0x000fe400080f14ff */
[----:B------:R-:W-:Y:S01]  /*1520*/  LEA.HI.X R3, R3, UR5, RZ, 0x2, P3 ;  /* 0x0000000503037c11 */ /* 0x000fe200098f14ff */
[----:B------:R-:W1:Y:S04]  /*1530*/  LDSM.16.M88.4 R8, [R78+UR14] ;  /* 0x0000000e4e08783b */ /* 0x000e680008000200 */
[----:B------:R-:W-:Y:S04]  /*1540*/  LDSM.16.M88.4 R12, [R78+UR14+0x80] ;  /* 0x0000800e4e0c783b */ /* 0x000fe80008000200 */
[----:B------:R-:W-:Y:S04]  /*1550*/  LDSM.16.M88.4 R72, [R78+UR14+0x100] ;  /* 0x0001000e4e48783b */ /* 0x000fe80008000200 */
[----:B------:R-:W-:Y:S04]  /*1560*/  LDSM.16.M88.4 R80, [R78+UR14+0x180] ;  /* 0x0001800e4e50783b */ /* 0x000fe80008000200 */
[----:B------:R-:W-:Y:S04]  /*1570*/  LDSM.16.M88.4 R84, [R78+UR14+0x200] ;  /* 0x0002000e4e54783b */ /* 0x000fe80008000200 */
[----:B------:R-:W-:Y:S04]  /*1580*/  LDSM.16.M88.4 R16, [R78+UR14+0x280] ;  /* 0x0002800e4e10783b */ /* 0x000fe80008000200 */
[----:B------:R-:W-:Y:S04]  /*1590*/  LDSM.16.M88.4 R20, [R78+UR14+0x300] ;  /* 0x0003000e4e14783b */ /* 0x000fe80008000200 */
[----:B------:R-:W-:Y:S01]  /*15a0*/  LDSM.16.M88.4 R24, [R78+UR14+0x380] ;  /* 0x0003800e4e18783b */ /* 0x000fe20008000200 */
[----:B------:R-:W-:Y:S06]  /*15b0*/  BAR.SYNC.DEFER_BLOCKING 0x0 ;  /* 0x0000000000007b1d */ /* 0x000fec0000010000 */
[----:B------:R-:W-:Y:S04]  /*15c0*/  STS.128 [R2+UR14], R36 ;  /* 0x0000002402007988 */ /* 0x000fe80008000c0e */
[----:B------:R-:W-:Y:S04]  /*15d0*/  STS.128 [R0+UR14], R40 ;  /* 0x0000002800007988 */ /* 0x000fe80008000c0e */
[----:B------:R-:W-:Y:S04]  /*15e0*/  STS.128 [R79+UR14], R44 ;  /* 0x0000002c4f007988 */ /* 0x000fe80008000c0e */
[----:B------:R2:W-:Y:S04]  /*15f0*/  STS.128 [R91+UR14], R48 ;  /* 0x000000305b007988 */ /* 0x0005e80008000c0e */
[----:B------:R-:W-:Y:S04]  /*1600*/  STS.128 [R94+UR14], R52 ;  /* 0x000000345e007988 */ /* 0x000fe80008000c0e */
[----:B------:R-:W-:Y:S04]  /*1610*/  STS.128 [R95+UR14], R56 ;  /* 0x000000385f007988 */ /* 0x000fe80008000c0e */
[----:B------:R-:W-:Y:S04]  /*1620*/  STS.128 [R96+UR14], R60 ;  /* 0x0000003c60007988 */ /* 0x000fe80008000c0e */
[----:B------:R-:W-:Y:S01]  /*1630*/  STS.128 [R97+UR14], R64 ;  /* 0x0000004061007988 */ /* 0x000fe20008000c0e */
[----:B--2---:R-:W-:-:S02]  /*1640*/  IMAD.X R91, RZ, RZ, R71, P4 ;  /* 0x000000ffff5b7224 */ /* 0x004fc400020e0647 */
[----:B------:R-:W-:Y:S01]  /*1650*/  IMAD.X R71, RZ, RZ, R69, P6 ;  /* 0x000000ffff477224 */ /* 0x000fe200030e0645 */
[----:B------:R-:W-:Y:S01]  /*1660*/  BAR.SYNC.DEFER_BLOCKING 0x0 ;  /* 0x0000000000007b1d */ /* 0x000fe20000010000 */
[----:B------:R-:W-:-:S05]  /*1670*/  IMAD.X R69, RZ, RZ, R3, P5 ;  /* 0x000000ffff457224 */ /* 0x000fca00028e0603 */
[----:B------:R-:W2:Y:S04]  /*1680*/  LDSM.16.M88.4 R28, [R78+UR14] ;  /* 0x0000000e4e1c783b */ /* 0x000ea80008000200 */
[----:B------:R-:W3:Y:S04]  /*1690*/  LDSM.16.M88.4 R32, [R78+UR14+0x80] ;  /* 0x0000800e4e20783b */ /* 0x000ee80008000200 */
[----:B------:R-:W4:Y:S04]  /*16a0*/  LDSM.16.M88.4 R36, [R78+UR14+0x100] ;  /* 0x0001000e4e24783b */ /* 0x000f280008000200 */
[----:B------:R-:W5:Y:S04]  /*16b0*/  LDSM.16.M88.4 R40, [R78+UR14+0x180] ;  /* 0x0001800e4e28783b */ /* 0x000f680008000200 */
[----:B-1----:R-:W-:Y:S04]  /*16c0*/  STG.E desc[UR16][R76.64], R8 ;  /* 0x000000084c007986 */ /* 0x002fe8000c101910 */
[----:B------:R-:W-:Y:S04]  /*16d0*/  STG.E desc[UR16][R76.64+0x100], R9 ;  /* 0x000100094c007986 */ /* 0x000fe8000c101910 */
[----:B------:R-:W-:Y:S04]  /*16e0*/  STG.E desc[UR16][R76.64+0x200], R10 ;  /* 0x0002000a4c007986 */ /* 0x000fe8000c101910 */
[----:B------:R-:W-:Y:S04]  /*16f0*/  STG.E desc[UR16][R76.64+0x300], R11 ;  /* 0x0003000b4c007986 */ /* 0x000fe8000c101910 */
[----:B------:R-:W1:Y:S04]  /*1700*/  LDSM.16.M88.4 R44, [R78+UR14+0x200] ;  /* 0x0002000e4e2c783b */ /* 0x000e680008000200 */
[----:B------:R-:W0:Y:S04]  /*1710*/  LDSM.16.M88.4 R8, [R78+UR14+0x280] ;  /* 0x0002800e4e08783b */ /* 0x000e280008000200 */
[----:B--2---:R-:W-:Y:S04]  /*1720*/  STG.E desc[UR16][R76.64+0x80], R28 ;  /* 0x0000801c4c007986 */ /* 0x004fe8000c101910 */
[----:B------:R-:W-:Y:S04]  /*1730*/  STG.E desc[UR16][R76.64+0x180], R29 ;  /* 0x0001801d4c007986 */ /* 0x000fe8000c101910 */
[----:B------:R-:W-:Y:S04]  /*1740*/  STG.E desc[UR16][R76.64+0x280], R30 ;  /* 0x0002801e4c007986 */ /* 0x000fe8000c101910 */
[----:B------:R-:W-:Y:S04]  /*1750*/  STG.E desc[UR16][R76.64+0x380], R31 ;  /* 0x0003801f4c007986 */ /* 0x000fe8000c101910 */
[----:B------:R-:W-:Y:S04]  /*1760*/  STG.E desc[UR16][R4.64], R12 ;  /* 0x0000000c04007986 */ /* 0x000fe8000c101910 */
[----:B------:R-:W-:Y:S04]  /*1770*/  STG.E desc[UR16][R4.64+0x100], R13 ;  /* 0x0001000d04007986 */ /* 0x000fe8000c101910 */
[----:B------:R-:W-:Y:S04]  /*1780*/  STG.E desc[UR16][R4.64+0x200], R14 ;  /* 0x0002000e04007986 */ /* 0x000fe8000c101910 */
[----:B------:R-:W-:Y:S04]  /*1790*/  STG.E desc[UR16][R4.64+0x300], R15 ;  /* 0x0003000f04007986 */ /* 0x000fe8000c101910 */
[----:B------:R-:W2:Y:S04]  /*17a0*/  LDSM.16.M88.4 R12, [R78+UR14+0x300] ;  /* 0x0003000e4e0c783b */ /* 0x000ea80008000200 */
[----:B------:R-:W0:Y:S04]  /*17b0*/  LDSM.16.M88.4 R28, [R78+UR14+0x380] ;  /* 0x0003800e4e1c783b */ /* 0x000e280008000200 */
[----:B---3--:R3:W-:Y:S04]  /*17c0*/  STG.E desc[UR16][R4.64+0x80], R32 ;  /* 0x0000802004007986 */ /* 0x0087e8000c101910 */
[----:B------:R3:W-:Y:S04]  /*17d0*/  STG.E desc[UR16][R4.64+0x180], R33 ;  /* 0x0001802104007986 */ /* 0x0007e8000c101910 */
[----:B------:R3:W-:Y:S04]  /*17e0*/  STG.E desc[UR16][R4.64+0x280], R34 ;  /* 0x0002802204007986 */ /* 0x0007e8000c101910 */
[----:B------:R3:W-:Y:S04]  /*17f0*/  STG.E desc[UR16][R4.64+0x380], R35 ;  /* 0x0003802304007986 */ /* 0x0007e8000c101910 */
[----:B------:R3:W-:Y:S04]  /*1800*/  STG.E desc[UR16][R88.64], R72 ;  /* 0x0000004858007986 */ /* 0x0007e8000c101910 */
[----:B------:R3:W-:Y:S04]  /*1810*/  STG.E desc[UR16][R88.64+0x100], R73 ;  /* 0x0001004958007986 */ /* 0x0007e8000c101910 */
[----:B------:R3:W-:Y:S04]  /*1820*/  STG.E desc[UR16][R88.64+0x200], R74 ;  /* 0x0002004a58007986 */ /* 0x0007e8000c101910 */
[----:B------:R3:W-:Y:S04]  /*1830*/  STG.E desc[UR16][R88.64+0x300], R75 ;  /* 0x0003004b58007986 */ /* 0x0007e8000c101910 */
[----:B----4-:R3:W-:Y:S04]  /*1840*/  STG.E desc[UR16][R88.64+0x80], R36 ;  /* 0x0000802458007986 */ /* 0x0107e8000c101910 */
[----:B------:R3:W-:Y:S04]  /*1850*/  STG.E desc[UR16][R88.64+0x180], R37 ;  /* 0x0001802558007986 */ /* 0x0007e8000c101910 */
[----:B------:R3:W-:Y:S04]  /*1860*/  STG.E desc[UR16][R88.64+0x280], R38 ;  /* 0x0002802658007986 */ /* 0x0007e8000c101910 */
[----:B------:R3:W-:Y:S04]  /*1870*/  STG.E desc[UR16][R88.64+0x380], R39 ;  /* 0x0003802758007986 */ /* 0x0007e8000c101910 */
[----:B------:R3:W-:Y:S04]  /*1880*/  STG.E desc[UR16][R92.64], R80 ;  /* 0x000000505c007986 */ /* 0x0007e8000c101910 */
[----:B------:R3:W-:Y:S04]  /*1890*/  STG.E desc[UR16][R92.64+0x100], R81 ;  /* 0x000100515c007986 */ /* 0x0007e8000c101910 */
[----:B------:R3:W-:Y:S04]  /*18a0*/  STG.E desc[UR16][R92.64+0x200], R82 ;  /* 0x000200525c007986 */ /* 0x0007e8000c101910 */
[----:B------:R3:W-:Y:S04]  /*18b0*/  STG.E desc[UR16][R92.64+0x300], R83 ;  /* 0x000300535c007986 */ /* 0x0007e8000c101910 */
[----:B-----5:R3:W-:Y:S04]  /*18c0*/  STG.E desc[UR16][R92.64+0x80], R40 ;  /* 0x000080285c007986 */ /* 0x0207e8000c101910 */
[----:B------:R3:W-:Y:S04]  /*18d0*/  STG.E desc[UR16][R92.64+0x180], R41 ;  /* 0x000180295c007986 */ /* 0x0007e8000c101910 */
[----:B------:R3:W-:Y:S04]  /*18e0*/  STG.E desc[UR16][R92.64+0x280], R42 ;  /* 0x0002802a5c007986 */ /* 0x0007e8000c101910 */
[----:B------:R3:W-:Y:S04]  /*18f0*/  STG.E desc[UR16][R92.64+0x380], R43 ;  /* 0x0003802b5c007986 */ /* 0x0007e8000c101910 */
[----:B------:R3:W-:Y:S04]  /*1900*/  STG.E desc[UR16][R6.64], R84 ;  /* 0x0000005406007986 */ /* 0x0007e8000c101910 */
[----:B------:R3:W-:Y:S04]  /*1910*/  STG.E desc[UR16][R6.64+0x100], R85 ;  /* 0x0001005506007986 */ /* 0x0007e8000c101910 */
[----:B------:R3:W-:Y:S04]  /*1920*/  STG.E desc[UR16][R6.64+0x200], R86 ;  /* 0x0002005606007986 */ /* 0x0007e8000c101910 */
[----:B------:R3:W-:Y:S04]  /*1930*/  STG.E desc[UR16][R6.64+0x300], R87 ;  /* 0x0003005706007986 */ /* 0x0007e8000c101910 */
[----:B-1----:R3:W-:Y:S04]  /*1940*/  STG.E desc[UR16][R6.64+0x80], R44 ;  /* 0x0000802c06007986 */ /* 0x0027e8000c101910 */
[----:B------:R3:W-:Y:S04]  /*1950*/  STG.E desc[UR16][R6.64+0x180], R45 ;  /* 0x0001802d06007986 */ /* 0x0007e8000c101910 */
[----:B------:R3:W-:Y:S04]  /*1960*/  STG.E desc[UR16][R6.64+0x280], R46 ;  /* 0x0002802e06007986 */ /* 0x0007e8000c101910 */
[----:B------:R3:W-:Y:S04]  /*1970*/  STG.E desc[UR16][R6.64+0x380], R47 ;  /* 0x0003802f06007986 */ /* 0x0007e8000c101910 */
[----:B------:R3:W-:Y:S04]  /*1980*/  STG.E desc[UR16][R90.64], R16 ;  /* 0x000000105a007986 */ /* 0x0007e8000c101910 */
[----:B------:R3:W-:Y:S04]  /*1990*/  STG.E desc[UR16][R90.64+0x100], R17 ;  /* 0x000100115a007986 */ /* 0x0007e8000c101910 */
[----:B------:R3:W-:Y:S04]  /*19a0*/  STG.E desc[UR16][R90.64+0x200], R18 ;  /* 0x000200125a007986 */ /* 0x0007e8000c101910 */
[----:B------:R3:W-:Y:S04]  /*19b0*/  STG.E desc[UR16][R90.64+0x300], R19 ;  /* 0x000300135a007986 */ /* 0x0007e8000c101910 */
[----:B0-----:R3:W-:Y:S04]  /*19c0*/  STG.E desc[UR16][R90.64+0x80], R8 ;  /* 0x000080085a007986 */ /* 0x0017e8000c101910 */
[----:B------:R3:W-:Y:S04]  /*19d0*/  STG.E desc[UR16][R90.64+0x180], R9 ;  /* 0x000180095a007986 */ /* 0x0007e8000c101910 */
[----:B------:R3:W-:Y:S04]  /*19e0*/  STG.E desc[UR16][R90.64+0x280], R10 ;  /* 0x0002800a5a007986 */ /* 0x0007e8000c101910 */
[----:B------:R3:W-:Y:S04]  /*19f0*/  STG.E desc[UR16][R90.64+0x380], R11 ;  /* 0x0003800b5a007986 */ /* 0x0007e8000c101910 */
[----:B------:R3:W-:Y:S04]  /*1a00*/  STG.E desc[UR16][R70.64], R20 ;  /* 0x0000001446007986 */ /* 0x0007e8000c101910 */
[----:B------:R3:W-:Y:S04]  /*1a10*/  STG.E desc[UR16][R70.64+0x100], R21 ;  /* 0x0001001546007986 */ /* 0x0007e8000c101910 */
[----:B------:R3:W-:Y:S04]  /*1a20*/  STG.E desc[UR16][R70.64+0x200], R22 ;  /* 0x0002001646007986 */ /* 0x0007e8000c101910 */
[----:B------:R3:W-:Y:S04]  /*1a30*/  STG.E desc[UR16][R70.64+0x300], R23 ;  /* 0x0003001746007986 */ /* 0x0007e8000c101910 */
[----:B--2---:R3:W-:Y:S04]  /*1a40*/  STG.E desc[UR16][R70.64+0x80], R12 ;  /* 0x0000800c46007986 */ /* 0x0047e8000c101910 */
[----:B------:R3:W-:Y:S04]  /*1a50*/  STG.E desc[UR16][R70.64+0x180], R13 ;  /* 0x0001800d46007986 */ /* 0x0007e8000c101910 */
        /* <DEDUP_REMOVED lines=9> */
[----:B------:R3:W-:Y:S01]  /*1af0*/  STG.E desc[UR16][R68.64+0x380], R31 ;  /* 0x0003801f44007986 */ /* 0x0007e2000c101910 */
[----:B------:R-:W-:Y:S06]  /*1b00*/  BAR.SYNC.DEFER_BLOCKING 0x0 ;  /* 0x0000000000007b1d */ /* 0x000fec0000010000 */
[----:B------:R-:W-:Y:S05]  /*1b10*/  @P1 BRA `(.L_x_8) ;  /* 0x00000000009c1947 */ /* 0x000fea0003800000 */
[----:B------:R-:W-:Y:S01]  /*1b20*/  NOP ;  /* 0x0000000000007918 */ /* 0x000fe20000000000 */
[----:B------:R-:W-:Y:S01]  /*1b30*/  UMOV UR4, 0x50 ;  /* 0x0000005000047882 */ /* 0x000fe20000000000 */
[----:B------:R-:W-:Y:S01]  /*1b40*/  IMAD.U32 R0, RZ, RZ, UR15 ;  /* 0x0000000fff007e24 */ /* 0x000fe2000f8e00ff */
[----:B------:R-:W-:Y:S01]  /*1b50*/  ULEA UR13, UR13, UR4, 0x18 ;  /* 0x000000040d0d7291 */ /* 0x000fe2000f8ec0ff */
[----:B------:R-:W-:Y:S02]  /*1b60*/  IMAD.MOV.U32 R3, RZ, RZ, 0xff ;  /* 0x000000ffff037424 */ /* 0x000fe400078e00ff */
[----:B---3--:R-:W-:Y:S01]  /*1b70*/  IMAD.MOV.U32 R7, RZ, RZ, 0x1 ;  /* 0x00000001ff077424 */ /* 0x008fe200078e00ff */
[----:B------:R-:W-:-:S04]  /*1b80*/  LOP3.LUT R0, R0, 0xffff, RZ, 0xc0, !PT ;  /* 0x0000ffff00007812 */ /* 0x000fc800078ec0ff */
[----:B------:R-:W-:Y:S01]  /*1b90*/  SHF.R.U32.HI R0, RZ, 0x5, R0 ;  /* 0x00000005ff007819 */ /* 0x000fe20000011600 */
[----:B------:R-:W0:Y:S04]  /*1ba0*/  LDS R5, [UR13] ;  /* 0x0000000dff057984 */ /* 0x000e280008000800 */
[----:B------:R-:W-:Y:S01]  /*1bb0*/  VIADD R2, R0, 0x10 ;  /* 0x0000001000027836 */ /* 0x000fe20000000000 */
[----:B------:R-:W-:-:S04]  /*1bc0*/  SHF.L.U32 R0, R3, R0, RZ ;  /* 0x0000000003007219 */ /* 0x000fc800000006ff */
[----:B------:R-:W-:-:S04]  /*1bd0*/  SHF.L.U32 R3, R7, R2, RZ ;  /* 0x0000000207037219 */ /* 0x000fc800000006ff */
[----:B------:R-:W-:-:S04]  /*1be0*/  LOP3.LUT R0, R3, R0, RZ, 0xfc, !PT ;  /* 0x0000000003007212 */ /* 0x000fc800078efcff */
[C---:B------:R-:W-:Y:S02]  /*1bf0*/  LOP3.LUT R2, R0.reuse, 0xffff, RZ, 0xc0, !PT ;  /* 0x0000ffff00027812 */ /* 0x040fe400078ec0ff */
[----:B0-----:R-:W-:-:S04]  /*1c00*/  LOP3.LUT R3, R0, 0xffff, R5, 0x80, !PT ;  /* 0x0000ffff00037812 */ /* 0x001fc800078e8005 */
[----:B------:R-:W-:-:S13]  /*1c10*/  ISETP.NE.AND P0, PT, R3, R2, PT ;  /* 0x000000020300720c */ /* 0x000fda0003f05270 */
[----:B------:R-:W-:Y:S05]  /*1c20*/  @P0 BRA `(.L_x_9) ;  /* 0x0000000000500947 */ /* 0x000fea0003800000 */
[----:B------:R-:W-:Y:S02]  /*1c30*/  SHF.R.U32.HI R5, RZ, 0x10, R5 ;  /* 0x00000010ff057819 */ /* 0x000fe40000011605 */
[----:B------:R-:W-:-:S04]  /*1c40*/  SHF.R.U32.HI R2, RZ, 0x10, R0 ;  /* 0x00000010ff027819 */ /* 0x000fc80000011600 */
[----:B------:R-:W-:-:S04]  /*1c50*/  LOP3.LUT R5, R5, R2, RZ, 0xc0, !PT ;  /* 0x0000000205057212 */ /* 0x000fc800078ec0ff */
[----:B------:R-:W-:-:S13]  /*1c60*/  ISETP.NE.AND P0, PT, R5, R2, PT ;  /* 0x000000020500720c */ /* 0x000fda0003f05270 */
[----:B------:R-:W-:Y:S05]  /*1c70*/  @P0 BRA `(.L_x_10) ;  /* 0x0000000000300947 */ /* 0x000fea0003800000 */
[----:B------:R-:W-:Y:S01]  /*1c80*/  R2UR UR4, R0 ;  /* 0x00000000000472ca */ /* 0x000fe200000e0000 */
[----:B------:R-:W-:Y:S01]  /*1c90*/  VOTEU.ANY UR5, UPT, PT ;  /* 0x0000000000057886 */ /* 0x000fe200038e0100 */
[----:B------:R-:W0:Y:S01]  /*1ca0*/  S2R R0, SR_LANEID ;  /* 0x0000000000007919 */ /* 0x000e220000000000 */
[----:B------:R-:W-:-:S10]  /*1cb0*/  UFLO.U32 UR5, UR5 ;  /* 0x00000005000572bd */ /* 0x000fd400080e0000 */
[----:B------:R-:W-:-:S06]  /*1cc0*/  ULOP3.LUT UR4, URZ, UR4, URZ, 0x33, !UPT ;  /* 0x00000004ff047292 */ /* 0x000fcc000f8e33ff */
[----:B------:R-:W-:-:S04]  /*1cd0*/  IMAD.U32 R2, RZ, RZ, UR4 ;  /* 0x00000004ff027e24 */ /* 0x000fc8000f8e00ff */
[----:B------:R-:W1:Y:S02]  /*1ce0*/  REDUX UR6, R2 ;  /* 0x00000000020673c4 */ /* 0x000e640000000000 */
[----:B------:R2:W-:Y:S01]  /*1cf0*/  UTCATOMSWS.AND URZ, UR4 ;  /* 0x0000000400ff79e3 */ /* 0x0005e20008000000 */
[----:B0-----:R-:W-:Y:S01]  /*1d00*/  ISETP.EQ.U32.AND P0, PT, R0, UR5, PT ;  /* 0x0000000500007c0c */ /* 0x001fe2000bf02070 */
[----:B-1----:R-:W-:-:S12]  /*1d10*/  IMAD.U32 R0, RZ, RZ, UR6 ;  /* 0x00000006ff007e24 */ /* 0x002fd8000f8e00ff */
[----:B------:R2:W-:Y:S01]  /*1d20*/  @P0 ATOMS.AND RZ, [UR13], R0 ;  /* 0x00000000ffff098c */ /* 0x0005e2000a80000d */
[----:B------:R-:W-:Y:S05]  /*1d30*/  BRA `(.L_x_8) ;  /* 0x0000000000147947 */ /* 0x000fea0003800000 */
.L_x_10:
[----:B------:R-:W-:-:S07]  /*1d40*/  MOV R2, 0x1d60 ;  /* 0x00001d6000027802 */ /* 0x000fce0000000f00 */
[----:B------:R-:W-:Y:S05]  /*1d50*/  CALL.REL.NOINC `($__internal_0_$__cuda_sm10x_tcgen05_guardrail_trap_col_being_dealloced_not_returned_by_alloc) ;  /* 0x0000000000207944 */ /* 0x000fea0003c00000 */
[----:B------:R-:W-:Y:S05]  /*1d60*/  BRA `(.L_x_8) ;  /* 0x0000000000087947 */ /* 0x000fea0003800000 */
.L_x_9:
[----:B------:R-:W-:-:S07]  /*1d70*/  MOV R2, 0x1d90 ;  /* 0x00001d9000027802 */ /* 0x000fce0000000f00 */
[----:B------:R-:W-:Y:S05]  /*1d80*/  CALL.REL.NOINC `($__internal_2_$__cuda_sm10x_tcgen05_guardrail_trap_unallocated_columns_being_dealloced) ;  /* 0x00000000002c7944 */ /* 0x000fea0003c00000 */
.L_x_8:
[----:B------:R-:W-:Y:S01]  /*1d90*/  NOP ;  /* 0x0000000000007918 */ /* 0x000fe20000000000 */
[----:B--2---:R-:W-:Y:S05]  /*1da0*/  EXIT ;  /* 0x000000000000794d */ /* 0x004fea0003800000 */
.L_x_7:
[----:B------:R-:W1:Y:S02]  /*1db0*/  SYNCS.PHASECHK.TRANS64.TRYWAIT P0, [UR14+0x5000], RZ ;  /* 0x005000ffff0075a7 */ /* 0x000e64000800110e */
[----:B-1----:R-:W-:Y:S05]  /*1dc0*/  @!P0 BRA `(.L_x_7) ;  /* 0xfffffffc00f88947 */ /* 0x002fea000383ffff */
[----:B------:R-:W-:Y:S05]  /*1dd0*/  BRA `(.L_x_11) ;  /* 0xfffffff000c07947 */ /* 0x000fea000383ffff */
        .weak           $__internal_0_$__cuda_sm10x_tcgen05_guardrail_trap_col_being_dealloced_not_returned_by_alloc
        .type           $__internal_0_$__cuda_sm10x_tcgen05_guardrail_trap_col_being_dealloced_not_returned_by_alloc,@function
        .size           $__internal_0_$__cuda_sm10x_tcgen05_guardrail_trap_col_being_dealloced_not_returned_by_alloc,($__internal_1_$__cuda_sm10x_tcgen05_guardrail_trap_phase_invalid_during_alloc - $__internal_0_$__cuda_sm10x_tcgen05_guardrail_trap_col_being_dealloced_not_returned_by_alloc)
$__internal_0_$__cuda_sm10x_tcgen05_guardrail_trap_col_being_dealloced_not_returned_by_alloc:
[----:B------:R-:W-:Y:S05]  /*1de0*/  BPT.TRAP 0x1 ;  /* 0x000000040000795c */ /* 0x000fea0000300000 */
[----:B------:R-:W-:-:S04]  /*1df0*/  IMAD.MOV.U32 R3, RZ, RZ, 0x0 ;  /* 0x00000000ff037424 */ /* 0x000fc800078e00ff */
[----:B------:R-:W-:Y:S05]  /*1e00*/  RET.REL.NODEC R2 `(gluon_mma) ;  /* 0xffffffe0027c7950 */ /* 0x000fea0003c3ffff */
        .weak           $__internal_1_$__cuda_sm10x_tcgen05_guardrail_trap_phase_invalid_during_alloc
        .type           $__internal_1_$__cuda_sm10x_tcgen05_guardrail_trap_phase_invalid_during_alloc,@function
        .size           $__internal_1_$__cuda_sm10x_tcgen05_guardrail_trap_phase_invalid_during_alloc,($__internal_2_$__cuda_sm10x_tcgen05_guardrail_trap_unallocated_columns_being_dealloced - $__internal_1_$__cuda_sm10x_tcgen05_guardrail_trap_phase_invalid_during_alloc)
$__internal_1_$__cuda_sm10x_tcgen05_guardrail_trap_phase_invalid_during_alloc:
[----:B------:R-:W-:Y:S05]  /*1e10*/  BPT.TRAP 0x1 ;  /* 0x000000040000795c */ /* 0x000fea0000300000 */
[----:B------:R-:W-:-:S04]  /*1e20*/  IMAD.MOV.U32 R5, RZ, RZ, 0x0 ;  /* 0x00000000ff057424 */ /* 0x000fc800078e00ff */
[----:B------:R-:W-:Y:S05]  /*1e30*/  RET.REL.NODEC R4 `(gluon_mma) ;  /* 0xffffffe004707950 */ /* 0x000fea0003c3ffff */
        .weak           $__internal_2_$__cuda_sm10x_tcgen05_guardrail_trap_unallocated_columns_being_dealloced
        .type           $__internal_2_$__cuda_sm10x_tcgen05_guardrail_trap_unallocated_columns_being_dealloced,@function
        .size           $__internal_2_$__cuda_sm10x_tcgen05_guardrail_trap_unallocated_columns_being_dealloced,(.L_x_15 - $__internal_2_$__cuda_sm10x_tcgen05_guardrail_trap_unallocated_columns_being_dealloced)
$__internal_2_$__cuda_sm10x_tcgen05_guardrail_trap_unallocated_columns_being_dealloced:
[----:B------:R-:W-:Y:S05]  /*1e40*/  BPT.TRAP 0x1 ;  /* 0x000000040000795c */ /* 0x000fea0000300000 */
[----:B------:R-:W-:-:S04]  /*1e50*/  IMAD.MOV.U32 R3, RZ, RZ, 0x0 ;  /* 0x00000000ff037424 */ /* 0x000fc800078e00ff */
[----:B------:R-:W-:Y:S05]  /*1e60*/  RET.REL.NODEC R2 `(gluon_mma) ;  /* 0xffffffe002647950 */ /* 0x000fea0003c3ffff */
.L_x_12:
[----:B------:R-:W-:-:S00]  /*1e70*/  BRA `(.L_x_12) ;  /* 0xfffffffc00fc7947 */ /* 0x000fc0000383ffff */
[----:B------:R-:W-:-:S00]  /*1e80*/  NOP ;  /* 0x0000000000007918 */ /* 0x000fc00000000000 */
[----:B------:R-:W-:-:S00]  /*1e90*/  NOP ;  /* 0x0000000000007918 */ /* 0x000fc00000000000 */
[----:B------:R-:W-:-:S00]  /*1ea0*/  NOP ;  /* 0x0000000000007918 */ /* 0x000fc00000000000 */
[----:B------:R-:W-:-:S00]  /*1eb0*/  NOP ;  /* 0x0000000000007918 */ /* 0x000fc00000000000 */
[----:B------:R-:W-:-:S00]  /*1ec0*/  NOP ;  /* 0x0000000000007918 */ /* 0x000fc00000000000 */
[----:B------:R-:W-:-:S00]  /*1ed0*/  NOP ;  /* 0x0000000000007918 */ /* 0x000fc00000000000 */
[----:B------:R-:W-:-:S00]  /*1ee0*/  NOP ;  /* 0x0000000000007918 */ /* 0x000fc00000000000 */
[----:B------:R-:W-:-:S00]  /*1ef0*/  NOP ;  /* 0x0000000000007918 */ /* 0x000fc00000000000 */
.L_x_15:


//--------------------- .nv.shared.gluon_mma      --------------------------
	.section	.nv.shared.gluon_mma,"aw",@nobits
	.sectionflags	@""
	.align	16
	.zero		1024


//--------------------- .nv.shared.reserved.0     --------------------------
	.section	.nv.shared.reserved.0,"aw",@nobits
	.align	8
	.weak		__nv_reservedSMEM_offset_0_alias
	.size		__nv_reservedSMEM_offset_0_alias, 0, 64
	.other		__nv_reservedSMEM_offset_0_alias,@"STO_CUDA_RESERVED_SHARED STV_DEFAULT"
__nv_reservedSMEM_offset_0_alias:
	.zero		0
.nv.shared.reserved.0:
	.zero		64
	.weak		__nv_reservedSMEM_allocation_phase
	.type		__nv_reservedSMEM_allocation_phase,@object
	.size		__nv_reservedSMEM_allocation_phase,(.L_0 - __nv_reservedSMEM_allocation_phase)
__nv_reservedSMEM_allocation_phase:
	.zero		1
.L_0:
	.zero		7
	.weak		__nv_reservedSMEM_devtool_atexit_pc
	.type		__nv_reservedSMEM_devtool_atexit_pc,@object
	.size		__nv_reservedSMEM_devtool_atexit_pc,(__nv_reservedSMEM_allocation_mask - __nv_reservedSMEM_devtool_atexit_pc)
__nv_reservedSMEM_devtool_atexit_pc:
	.zero		8
	.weak		__nv_reservedSMEM_allocation_mask
	.type		__nv_reservedSMEM_allocation_mask,@object
	.size		__nv_reservedSMEM_allocation_mask,(.L_2 - __nv_reservedSMEM_allocation_mask)
__nv_reservedSMEM_allocation_mask:
	.zero		4
.L_2:


//--------------------- .nv.constant0.gluon_mma   --------------------------
	.section	.nv.constant0.gluon_mma,"a",@progbits
	.sectionflags	@""
	.align	4
.nv.constant0.gluon_mma:
	.zero		936


//--------------------- SYMBOLS --------------------------

	.type		.nv.reservedSmem.offset0,@object
	.size		.nv.reservedSmem.offset0,0x4
	.type		.nv.reservedSmem.cap,@object
	.size		.nv.reservedSmem.cap,0x4
